//
// Generated by NVIDIA NVVM Compiler
//
// Compiler Build ID: CL-36424714
// Cuda compilation tools, release 13.0, V13.0.88
// Based on NVVM 20.0.0
//

.version 9.0
.target sm_100
.address_size 64

	// .globl	_Z15vectorAddKernelPKfS0_Pfi
.extern .shared .align 16 .b8 sdata[];
.global .align 4 .b8 __cudart_i2opi_f[24] = {65, 144, 67, 60, 153, 149, 98, 219, 192, 221, 52, 245, 209, 87, 39, 252, 41, 21, 68, 78, 110, 131, 249, 162};

.visible .entry _Z15vectorAddKernelPKfS0_Pfi(
	.param .u64 .ptr .align 1 _Z15vectorAddKernelPKfS0_Pfi_param_0,
	.param .u64 .ptr .align 1 _Z15vectorAddKernelPKfS0_Pfi_param_1,
	.param .u64 .ptr .align 1 _Z15vectorAddKernelPKfS0_Pfi_param_2,
	.param .u32 _Z15vectorAddKernelPKfS0_Pfi_param_3
)
{
	.reg .pred 	%p<2>;
	.reg .b32 	%r<6>;
	.reg .b32 	%f<4>;
	.reg .b64 	%rd<11>;

	ld.param.u64 	%rd1, [_Z15vectorAddKernelPKfS0_Pfi_param_0];
	ld.param.u64 	%rd2, [_Z15vectorAddKernelPKfS0_Pfi_param_1];
	ld.param.u64 	%rd3, [_Z15vectorAddKernelPKfS0_Pfi_param_2];
	ld.param.u32 	%r2, [_Z15vectorAddKernelPKfS0_Pfi_param_3];
	mov.u32 	%r3, %ntid.x;
	mov.u32 	%r4, %ctaid.x;
	mov.u32 	%r5, %tid.x;
	mad.lo.s32 	%r1, %r3, %r4, %r5;
	setp.ge.s32 	%p1, %r1, %r2;
	@%p1 bra 	$L__BB0_2;
	cvta.to.global.u64 	%rd4, %rd1;
	cvta.to.global.u64 	%rd5, %rd2;
	cvta.to.global.u64 	%rd6, %rd3;
	mul.wide.s32 	%rd7, %r1, 4;
	add.s64 	%rd8, %rd4, %rd7;
	ld.global.f32 	%f1, [%rd8];
	add.s64 	%rd9, %rd5, %rd7;
	ld.global.f32 	%f2, [%rd9];
	add.f32 	%f3, %f1, %f2;
	add.s64 	%rd10, %rd6, %rd7;
	st.global.f32 	[%rd10], %f3;
$L__BB0_2:
	ret;

}
	// .globl	_Z18fftTransformKernelPKfPfi
.visible .entry _Z18fftTransformKernelPKfPfi(
	.param .u64 .ptr .align 1 _Z18fftTransformKernelPKfPfi_param_0,
	.param .u64 .ptr .align 1 _Z18fftTransformKernelPKfPfi_param_1,
	.param .u32 _Z18fftTransformKernelPKfPfi_param_2
)
{
	.local .align 4 .b8 	__local_depot1[28];
	.reg .b64 	%SP;
	.reg .b64 	%SPL;
	.reg .pred 	%p<18>;
	.reg .b32 	%r<85>;
	.reg .b32 	%f<57>;
	.reg .b64 	%rd<47>;
	.reg .b64 	%fd<9>;

	mov.u64 	%SPL, __local_depot1;
	ld.param.u64 	%rd16, [_Z18fftTransformKernelPKfPfi_param_0];
	ld.param.u64 	%rd17, [_Z18fftTransformKernelPKfPfi_param_1];
	ld.param.u32 	%r30, [_Z18fftTransformKernelPKfPfi_param_2];
	add.u64 	%rd1, %SPL, 0;
	mov.u32 	%r31, %ntid.x;
	mov.u32 	%r32, %ctaid.x;
	mov.u32 	%r33, %tid.x;
	mad.lo.s32 	%r1, %r31, %r32, %r33;
	setp.ge.s32 	%p1, %r1, %r30;
	@%p1 bra 	$L__BB1_18;
	cvta.to.global.u64 	%rd19, %rd16;
	mul.wide.s32 	%rd20, %r1, 4;
	add.s64 	%rd21, %rd19, %rd20;
	ld.global.f32 	%f14, [%rd21];
	cvt.f64.f32 	%fd1, %f14;
	mul.f64 	%fd2, %fd1, 0d401921FB54442D18;
	cvt.rn.f32.f64 	%f1, %fd2;
	mul.f32 	%f15, %f1, 0f3F22F983;
	cvt.rni.s32.f32 	%r80, %f15;
	cvt.rn.f32.s32 	%f16, %r80;
	fma.rn.f32 	%f17, %f16, 0fBFC90FDA, %f1;
	fma.rn.f32 	%f18, %f16, 0fB3A22168, %f17;
	fma.rn.f32 	%f55, %f16, 0fA7C234C5, %f18;
	abs.f32 	%f3, %f1;
	setp.ltu.f32 	%p2, %f3, 0f47CE4780;
	@%p2 bra 	$L__BB1_9;
	setp.neu.f32 	%p3, %f3, 0f7F800000;
	@%p3 bra 	$L__BB1_4;
	mov.f32 	%f21, 0f00000000;
	mul.rn.f32 	%f55, %f1, %f21;
	mov.b32 	%r80, 0;
	bra.uni 	$L__BB1_9;
$L__BB1_4:
	mov.b32 	%r3, %f1;
	shl.b32 	%r35, %r3, 8;
	or.b32  	%r4, %r35, -2147483648;
	mov.b64 	%rd43, 0;
	mov.b32 	%r77, 0;
	mov.u64 	%rd41, __cudart_i2opi_f;
	mov.u64 	%rd42, %rd1;
$L__BB1_5:
	.pragma "nounroll";
	ld.global.nc.u32 	%r36, [%rd41];
	mad.wide.u32 	%rd24, %r36, %r4, %rd43;
	shr.u64 	%rd43, %rd24, 32;
	st.local.u32 	[%rd42], %rd24;
	add.s32 	%r77, %r77, 1;
	add.s64 	%rd42, %rd42, 4;
	add.s64 	%rd41, %rd41, 4;
	setp.ne.s32 	%p4, %r77, 6;
	@%p4 bra 	$L__BB1_5;
	shr.u32 	%r37, %r3, 23;
	st.local.u32 	[%rd1+24], %rd43;
	and.b32  	%r7, %r37, 31;
	and.b32  	%r38, %r37, 224;
	add.s32 	%r39, %r38, -128;
	shr.u32 	%r40, %r39, 5;
	mul.wide.u32 	%rd25, %r40, 4;
	sub.s64 	%rd8, %rd1, %rd25;
	ld.local.u32 	%r78, [%rd8+24];
	ld.local.u32 	%r79, [%rd8+20];
	setp.eq.s32 	%p5, %r7, 0;
	@%p5 bra 	$L__BB1_8;
	shf.l.wrap.b32 	%r78, %r79, %r78, %r7;
	ld.local.u32 	%r41, [%rd8+16];
	shf.l.wrap.b32 	%r79, %r41, %r79, %r7;
$L__BB1_8:
	shr.u32 	%r42, %r78, 30;
	shf.l.wrap.b32 	%r43, %r79, %r78, 2;
	shl.b32 	%r44, %r79, 2;
	shr.u32 	%r45, %r43, 31;
	add.s32 	%r46, %r45, %r42;
	neg.s32 	%r47, %r46;
	setp.lt.s32 	%p6, %r3, 0;
	selp.b32 	%r80, %r47, %r46, %p6;
	xor.b32  	%r48, %r43, %r3;
	shr.s32 	%r49, %r43, 31;
	xor.b32  	%r50, %r49, %r43;
	xor.b32  	%r51, %r49, %r44;
	cvt.u64.u32 	%rd26, %r50;
	shl.b64 	%rd27, %rd26, 32;
	cvt.u64.u32 	%rd28, %r51;
	or.b64  	%rd29, %rd27, %rd28;
	cvt.rn.f64.s64 	%fd3, %rd29;
	mul.f64 	%fd4, %fd3, 0d3BF921FB54442D19;
	cvt.rn.f32.f64 	%f19, %fd4;
	neg.f32 	%f20, %f19;
	setp.lt.s32 	%p7, %r48, 0;
	selp.f32 	%f55, %f20, %f19, %p7;
$L__BB1_9:
	mul.rn.f32 	%f22, %f55, %f55;
	and.b32  	%r53, %r80, 1;
	setp.eq.b32 	%p8, %r53, 1;
	selp.f32 	%f23, 0f3F800000, %f55, %p8;
	fma.rn.f32 	%f24, %f22, %f23, 0f00000000;
	fma.rn.f32 	%f25, %f22, 0f37CBAC00, 0fBAB607ED;
	selp.f32 	%f26, %f25, 0fB94D4153, %p8;
	selp.f32 	%f27, 0f3D2AAABB, 0f3C0885E4, %p8;
	fma.rn.f32 	%f28, %f26, %f22, %f27;
	selp.f32 	%f29, 0fBEFFFFFF, 0fBE2AAAA8, %p8;
	fma.rn.f32 	%f30, %f28, %f22, %f29;
	fma.rn.f32 	%f31, %f30, %f24, %f23;
	and.b32  	%r54, %r80, 2;
	setp.eq.s32 	%p9, %r54, 0;
	mov.f32 	%f32, 0f00000000;
	sub.f32 	%f33, %f32, %f31;
	selp.f32 	%f7, %f31, %f33, %p9;
	mul.f64 	%fd5, %fd1, 0d400921FB54442D18;
	mul.f64 	%fd6, %fd5, 0d3FE0000000000000;
	cvt.rn.f32.f64 	%f8, %fd6;
	mul.f32 	%f34, %f8, 0f3F22F983;
	cvt.rni.s32.f32 	%r84, %f34;
	cvt.rn.f32.s32 	%f35, %r84;
	fma.rn.f32 	%f36, %f35, 0fBFC90FDA, %f8;
	fma.rn.f32 	%f37, %f35, 0fB3A22168, %f36;
	fma.rn.f32 	%f56, %f35, 0fA7C234C5, %f37;
	abs.f32 	%f10, %f8;
	setp.ltu.f32 	%p10, %f10, 0f47CE4780;
	@%p10 bra 	$L__BB1_17;
	setp.neu.f32 	%p11, %f10, 0f7F800000;
	@%p11 bra 	$L__BB1_12;
	mov.f32 	%f40, 0f00000000;
	mul.rn.f32 	%f56, %f8, %f40;
	mov.b32 	%r84, 0;
	bra.uni 	$L__BB1_17;
$L__BB1_12:
	mov.b32 	%r17, %f8;
	shl.b32 	%r56, %r17, 8;
	or.b32  	%r18, %r56, -2147483648;
	mov.b64 	%rd46, 0;
	mov.b32 	%r81, 0;
	mov.u64 	%rd44, __cudart_i2opi_f;
	mov.u64 	%rd45, %rd1;
$L__BB1_13:
	.pragma "nounroll";
	ld.global.nc.u32 	%r57, [%rd44];
	mad.wide.u32 	%rd32, %r57, %r18, %rd46;
	shr.u64 	%rd46, %rd32, 32;
	st.local.u32 	[%rd45], %rd32;
	add.s32 	%r81, %r81, 1;
	add.s64 	%rd45, %rd45, 4;
	add.s64 	%rd44, %rd44, 4;
	setp.ne.s32 	%p12, %r81, 6;
	@%p12 bra 	$L__BB1_13;
	shr.u32 	%r58, %r17, 23;
	st.local.u32 	[%rd1+24], %rd46;
	and.b32  	%r21, %r58, 31;
	and.b32  	%r59, %r58, 224;
	add.s32 	%r60, %r59, -128;
	shr.u32 	%r61, %r60, 5;
	mul.wide.u32 	%rd33, %r61, 4;
	sub.s64 	%rd15, %rd1, %rd33;
	ld.local.u32 	%r82, [%rd15+24];
	ld.local.u32 	%r83, [%rd15+20];
	setp.eq.s32 	%p13, %r21, 0;
	@%p13 bra 	$L__BB1_16;
	shf.l.wrap.b32 	%r82, %r83, %r82, %r21;
	ld.local.u32 	%r62, [%rd15+16];
	shf.l.wrap.b32 	%r83, %r62, %r83, %r21;
$L__BB1_16:
	shr.u32 	%r63, %r82, 30;
	shf.l.wrap.b32 	%r64, %r83, %r82, 2;
	shl.b32 	%r65, %r83, 2;
	shr.u32 	%r66, %r64, 31;
	add.s32 	%r67, %r66, %r63;
	neg.s32 	%r68, %r67;
	setp.lt.s32 	%p14, %r17, 0;
	selp.b32 	%r84, %r68, %r67, %p14;
	xor.b32  	%r69, %r64, %r17;
	shr.s32 	%r70, %r64, 31;
	xor.b32  	%r71, %r70, %r64;
	xor.b32  	%r72, %r70, %r65;
	cvt.u64.u32 	%rd34, %r71;
	shl.b64 	%rd35, %rd34, 32;
	cvt.u64.u32 	%rd36, %r72;
	or.b64  	%rd37, %rd35, %rd36;
	cvt.rn.f64.s64 	%fd7, %rd37;
	mul.f64 	%fd8, %fd7, 0d3BF921FB54442D19;
	cvt.rn.f32.f64 	%f38, %fd8;
	neg.f32 	%f39, %f38;
	setp.lt.s32 	%p15, %r69, 0;
	selp.f32 	%f56, %f39, %f38, %p15;
$L__BB1_17:
	add.s32 	%r74, %r84, 1;
	mul.rn.f32 	%f41, %f56, %f56;
	and.b32  	%r75, %r84, 1;
	setp.eq.b32 	%p16, %r75, 1;
	selp.f32 	%f42, %f56, 0f3F800000, %p16;
	fma.rn.f32 	%f43, %f41, %f42, 0f00000000;
	fma.rn.f32 	%f44, %f41, 0f37CBAC00, 0fBAB607ED;
	selp.f32 	%f45, 0fB94D4153, %f44, %p16;
	selp.f32 	%f46, 0f3C0885E4, 0f3D2AAABB, %p16;
	fma.rn.f32 	%f47, %f45, %f41, %f46;
	selp.f32 	%f48, 0fBE2AAAA8, 0fBEFFFFFF, %p16;
	fma.rn.f32 	%f49, %f47, %f41, %f48;
	fma.rn.f32 	%f50, %f49, %f43, %f42;
	and.b32  	%r76, %r74, 2;
	setp.eq.s32 	%p17, %r76, 0;
	mov.f32 	%f51, 0f00000000;
	sub.f32 	%f52, %f51, %f50;
	selp.f32 	%f53, %f50, %f52, %p17;
	mul.f32 	%f54, %f7, %f53;
	cvta.to.global.u64 	%rd38, %rd17;
	add.s64 	%rd40, %rd38, %rd20;
	st.global.f32 	[%rd40], %f54;
$L__BB1_18:
	ret;

}
	// .globl	_Z19convolution1DKernelPKfPfi
.visible .entry _Z19convolution1DKernelPKfPfi(
	.param .u64 .ptr .align 1 _Z19convolution1DKernelPKfPfi_param_0,
	.param .u64 .ptr .align 1 _Z19convolution1DKernelPKfPfi_param_1,
	.param .u32 _Z19convolution1DKernelPKfPfi_param_2
)
{
	.reg .pred 	%p<5>;
	.reg .b32 	%r<11>;
	.reg .b32 	%f<8>;
	.reg .b64 	%rd<13>;

	ld.param.u64 	%rd3, [_Z19convolution1DKernelPKfPfi_param_0];
	ld.param.u64 	%rd4, [_Z19convolution1DKernelPKfPfi_param_1];
	ld.param.u32 	%r3, [_Z19convolution1DKernelPKfPfi_param_2];
	cvta.to.global.u64 	%rd1, %rd4;
	cvta.to.global.u64 	%rd2, %rd3;
	mov.u32 	%r4, %ntid.x;
	mov.u32 	%r5, %ctaid.x;
	mov.u32 	%r6, %tid.x;
	mad.lo.s32 	%r7, %r4, %r5, %r6;
	setp.lt.s32 	%p1, %r7, 1;
	add.s32 	%r8, %r3, -1;
	min.s32 	%r9, %r3, %r8;
	setp.le.s32 	%p2, %r9, %r7;
	or.pred  	%p3, %p2, %p1;
	@%p3 bra 	$L__BB2_2;
	add.s32 	%r10, %r7, -1;
	mul.wide.u32 	%rd8, %r10, 4;
	add.s64 	%rd9, %rd2, %rd8;
	ld.global.f32 	%f2, [%rd9];
	mul.wide.u32 	%rd10, %r7, 4;
	add.s64 	%rd11, %rd2, %rd10;
	ld.global.f32 	%f3, [%rd11];
	mul.f32 	%f4, %f3, 0f3F000000;
	fma.rn.f32 	%f5, %f2, 0f3E800000, %f4;
	ld.global.f32 	%f6, [%rd11+4];
	fma.rn.f32 	%f7, %f6, 0f3E800000, %f5;
	add.s64 	%rd12, %rd1, %rd10;
	st.global.f32 	[%rd12], %f7;
	bra.uni 	$L__BB2_4;
$L__BB2_2:
	setp.ge.s32 	%p4, %r7, %r3;
	@%p4 bra 	$L__BB2_4;
	mul.wide.s32 	%rd5, %r7, 4;
	add.s64 	%rd6, %rd2, %rd5;
	ld.global.f32 	%f1, [%rd6];
	add.s64 	%rd7, %rd1, %rd5;
	st.global.f32 	[%rd7], %f1;
$L__BB2_4:
	ret;

}
	// .globl	_Z15reductionKernelPKfPfi
.visible .entry _Z15reductionKernelPKfPfi(
	.param .u64 .ptr .align 1 _Z15reductionKernelPKfPfi_param_0,
	.param .u64 .ptr .align 1 _Z15reductionKernelPKfPfi_param_1,
	.param .u32 _Z15reductionKernelPKfPfi_param_2
)
{
	.reg .pred 	%p<6>;
	.reg .b32 	%r<14>;
	.reg .b32 	%f<9>;
	.reg .b64 	%rd<9>;

	ld.param.u64 	%rd1, [_Z15reductionKernelPKfPfi_param_0];
	ld.param.u64 	%rd2, [_Z15reductionKernelPKfPfi_param_1];
	ld.param.u32 	%r8, [_Z15reductionKernelPKfPfi_param_2];
	mov.u32 	%r1, %tid.x;
	mov.u32 	%r2, %ctaid.x;
	mov.u32 	%r13, %ntid.x;
	mad.lo.s32 	%r4, %r2, %r13, %r1;
	setp.ge.u32 	%p1, %r4, %r8;
	mov.f32 	%f8, 0f00000000;
	@%p1 bra 	$L__BB3_2;
	cvta.to.global.u64 	%rd3, %rd1;
	mul.wide.u32 	%rd4, %r4, 4;
	add.s64 	%rd5, %rd3, %rd4;
	ld.global.f32 	%f8, [%rd5];
$L__BB3_2:
	shl.b32 	%r9, %r1, 2;
	mov.u32 	%r10, sdata;
	add.s32 	%r5, %r10, %r9;
	st.shared.f32 	[%r5], %f8;
	bar.sync 	0;
	setp.lt.u32 	%p2, %r13, 2;
	@%p2 bra 	$L__BB3_6;
$L__BB3_3:
	shr.u32 	%r7, %r13, 1;
	setp.ge.u32 	%p3, %r1, %r7;
	@%p3 bra 	$L__BB3_5;
	shl.b32 	%r11, %r7, 2;
	add.s32 	%r12, %r5, %r11;
	ld.shared.f32 	%f4, [%r12];
	ld.shared.f32 	%f5, [%r5];
	add.f32 	%f6, %f4, %f5;
	st.shared.f32 	[%r5], %f6;
$L__BB3_5:
	bar.sync 	0;
	setp.gt.u32 	%p4, %r13, 3;
	mov.u32 	%r13, %r7;
	@%p4 bra 	$L__BB3_3;
$L__BB3_6:
	setp.ne.s32 	%p5, %r1, 0;
	@%p5 bra 	$L__BB3_8;
	ld.shared.f32 	%f7, [sdata];
	cvta.to.global.u64 	%rd6, %rd2;
	mul.wide.u32 	%rd7, %r2, 4;
	add.s64 	%rd8, %rd6, %rd7;
	st.global.f32 	[%rd8], %f7;
$L__BB3_8:
	ret;

}


// ===== COMPILED SASS (sm_100) =====

	.target	sm_100

	.elftype	@"ET_EXEC"


//--------------------- .note.nv.tkinfo           --------------------------
	.section	.note.nv.tkinfo,"",@"SHT_NOTE"
	.sectionflags	@"SHF_NOTE_NV_TKINFO"
	.tkinfo
        /*0018*/ 	.word	0x00000002
        /*0030*/ 	.string	""
        /*0030*/ 	.string	"ptxas"
        /*0030*/ 	.string	"Cuda compilation tools, release 13.0, V13.0.88"
        /*0030*/ 	.string	"Build cuda_13.0.r13.0/compiler.36424714_0"
        /*0030*/ 	.string	"-arch sm_100 -m 64 "



//--------------------- .note.nv.cuinfo           --------------------------
	.section	.note.nv.cuinfo,"",@"SHT_NOTE"
	.sectionflags	@"SHF_NOTE_NV_CUINFO"
        /*0018*/ 	.short	0x0002
        /*001a*/ 	.short	0x0064
        /*001c*/ 	.short	0x0082
	.zero		2


//--------------------- .nv.info                  --------------------------
	.section	.nv.info,"",@"SHT_CUDA_INFO"
	.align	4


	//----- nvinfo : EIATTR_REGCOUNT
	.align		4
        /*0000*/ 	.byte	0x04, 0x2f
        /*0002*/ 	.short	(.L_2 - .L_1)
	.align		4
.L_1:
        /*0004*/ 	.word	index@(_Z15vectorAddKernelPKfS0_Pfi)
        /*0008*/ 	.word	0x0000000c


	//----- nvinfo : EIATTR_FRAME_SIZE
	.align		4
.L_2:
        /*000c*/ 	.byte	0x04, 0x11
        /*000e*/ 	.short	(.L_4 - .L_3)
	.align		4
.L_3:
        /*0010*/ 	.word	index@(_Z15vectorAddKernelPKfS0_Pfi)
        /*0014*/ 	.word	0x00000000


	//----- nvinfo : EIATTR_REGCOUNT
	.align		4
.L_4:
        /*0018*/ 	.byte	0x04, 0x2f
        /*001a*/ 	.short	(.L_6 - .L_5)
	.align		4
.L_5:
        /*001c*/ 	.word	index@(_Z18fftTransformKernelPKfPfi)
        /*0020*/ 	.word	0x00000016


	//----- nvinfo : EIATTR_FRAME_SIZE
	.align		4
.L_6:
        /*0024*/ 	.byte	0x04, 0x11
        /*0026*/ 	.short	(.L_8 - .L_7)
	.align		4
.L_7:
        /*0028*/ 	.word	index@(_Z18fftTransformKernelPKfPfi)
        /*002c*/ 	.word	0x00000000


	//----- nvinfo : EIATTR_REGCOUNT
	.align		4
.L_8:
        /*0030*/ 	.byte	0x04, 0x2f
        /*0032*/ 	.short	(.L_10 - .L_9)
	.align		4
.L_9:
        /*0034*/ 	.word	index@(_Z19convolution1DKernelPKfPfi)
        /*0038*/ 	.word	0x0000000e


	//----- nvinfo : EIATTR_FRAME_SIZE
	.align		4
.L_10:
        /*003c*/ 	.byte	0x04, 0x11
        /*003e*/ 	.short	(.L_12 - .L_11)
	.align		4
.L_11:
        /*0040*/ 	.word	index@(_Z19convolution1DKernelPKfPfi)
        /*0044*/ 	.word	0x00000000


	//----- nvinfo : EIATTR_REGCOUNT
	.align		4
.L_12:
        /*0048*/ 	.byte	0x04, 0x2f
        /*004a*/ 	.short	(.L_14 - .L_13)
	.align		4
.L_13:
        /*004c*/ 	.word	index@(_Z15reductionKernelPKfPfi)
        /*0050*/ 	.word	0x0000000b


	//----- nvinfo : EIATTR_FRAME_SIZE
	.align		4
.L_14:
        /*0054*/ 	.byte	0x04, 0x11
        /*0056*/ 	.short	(.L_16 - .L_15)
	.align		4
.L_15:
        /*0058*/ 	.word	index@(_Z15reductionKernelPKfPfi)
        /*005c*/ 	.word	0x00000000


	//----- nvinfo : EIATTR_MIN_STACK_SIZE
	.align		4
.L_16:
        /*0060*/ 	.byte	0x04, 0x12
        /*0062*/ 	.short	(.L_18 - .L_17)
	.align		4
.L_17:
        /*0064*/ 	.word	index@(_Z15reductionKernelPKfPfi)
        /*0068*/ 	.word	0x00000000


	//----- nvinfo : EIATTR_MIN_STACK_SIZE
	.align		4
.L_18:
        /*006c*/ 	.byte	0x04, 0x12
        /*006e*/ 	.short	(.L_20 - .L_19)
	.align		4
.L_19:
        /*0070*/ 	.word	index@(_Z19convolution1DKernelPKfPfi)
        /*0074*/ 	.word	0x00000000


	//----- nvinfo : EIATTR_MIN_STACK_SIZE
	.align		4
.L_20:
        /*0078*/ 	.byte	0x04, 0x12
        /*007a*/ 	.short	(.L_22 - .L_21)
	.align		4
.L_21:
        /*007c*/ 	.word	index@(_Z18fftTransformKernelPKfPfi)
        /*0080*/ 	.word	0x00000000


	//----- nvinfo : EIATTR_MIN_STACK_SIZE
	.align		4
.L_22:
        /*0084*/ 	.byte	0x04, 0x12
        /*0086*/ 	.short	(.L_24 - .L_23)
	.align		4
.L_23:
        /*0088*/ 	.word	index@(_Z15vectorAddKernelPKfS0_Pfi)
        /*008c*/ 	.word	0x00000000
.L_24:


//--------------------- .nv.compat                --------------------------
	.section	.nv.compat,"",@"SHT_CUDA_COMPAT_INFO"
	.align	4
        /*0000*/ 	.byte	0x02, 0x09, 0x00, 0x00, 0x02, 0x02, 0x01, 0x00, 0x02, 0x05, 0x05, 0x00, 0x03, 0x07, 0x01, 0x01
        /*0010*/ 	.byte	0x02, 0x03, 0x00, 0x00, 0x02, 0x06, 0x01, 0x00, 0x04, 0x0b, 0x08, 0x00, 0x01, 0x00, 0x00, 0x00
        /*0020*/ 	.byte	0x00, 0x00, 0x00, 0x00


//--------------------- .nv.info._Z15reductionKernelPKfPfi --------------------------
	.section	.nv.info._Z15reductionKernelPKfPfi,"",@"SHT_CUDA_INFO"
	.sectionflags	@""
	.align	4


	//----- nvinfo : EIATTR_CUDA_API_VERSION
	.align		4
        /*0000*/ 	.byte	0x04, 0x37
        /*0002*/ 	.short	(.L_26 - .L_25)
.L_25:
        /*0004*/ 	.word	0x00000082


	//----- nvinfo : EIATTR_KPARAM_INFO
	.align		4
.L_26:
        /*0008*/ 	.byte	0x04, 0x17
        /*000a*/ 	.short	(.L_28 - .L_27)
.L_27:
        /*000c*/ 	.word	0x00000000
        /*0010*/ 	.short	0x0002
        /*0012*/ 	.short	0x0010
        /*0014*/ 	.byte	0x00, 0xf0, 0x11, 0x00


	//----- nvinfo : EIATTR_KPARAM_INFO
	.align		4
.L_28:
        /*0018*/ 	.byte	0x04, 0x17
        /*001a*/ 	.short	(.L_30 - .L_29)
.L_29:
        /*001c*/ 	.word	0x00000000
        /*0020*/ 	.short	0x0001
        /*0022*/ 	.short	0x0008
        /*0024*/ 	.byte	0x00, 0xf5, 0x21, 0x00


	//----- nvinfo : EIATTR_KPARAM_INFO
	.align		4
.L_30:
        /*0028*/ 	.byte	0x04, 0x17
        /*002a*/ 	.short	(.L_32 - .L_31)
.L_31:
        /*002c*/ 	.word	0x00000000
        /*0030*/ 	.short	0x0000
        /*0032*/ 	.short	0x0000
        /*0034*/ 	.byte	0x00, 0xf5, 0x21, 0x00


	//----- nvinfo : EIATTR_SPARSE_MMA_MASK
	.align		4
.L_32:
        /*0038*/ 	.byte	0x03, 0x50
        /*003a*/ 	.short	0x0000


	//----- nvinfo : EIATTR_MAXREG_COUNT
	.align		4
        /*003c*/ 	.byte	0x03, 0x1b
        /*003e*/ 	.short	0x00ff


	//----- nvinfo : EIATTR_NUM_BARRIERS
	.align		4
        /*0040*/ 	.byte	0x02, 0x4c
        /*0042*/ 	.byte	0x01
	.zero		1


	//----- nvinfo : EIATTR_MERCURY_ISA_VERSION
	.align		4
        /*0044*/ 	.byte	0x03, 0x5f
        /*0046*/ 	.short	0x0101


	//----- nvinfo : EIATTR_VRC_CTA_INIT_COUNT
	.align		4
        /*0048*/ 	.byte	0x02, 0x4a
	.zero		1
	.zero		1


	//----- nvinfo : EIATTR_EXIT_INSTR_OFFSETS
	.align		4
        /*004c*/ 	.byte	0x04, 0x1c
        /*004e*/ 	.short	(.L_34 - .L_33)


	//   ....[0]....
.L_33:
        /*0050*/ 	.word	0x00000210


	//   ....[1]....
        /*0054*/ 	.word	0x00000290


	//----- nvinfo : EIATTR_CBANK_PARAM_SIZE
	.align		4
.L_34:
        /*0058*/ 	.byte	0x03, 0x19
        /*005a*/ 	.short	0x0014


	//----- nvinfo : EIATTR_PARAM_CBANK
	.align		4
        /*005c*/ 	.byte	0x04, 0x0a
        /*005e*/ 	.short	(.L_36 - .L_35)
	.align		4
.L_35:
        /*0060*/ 	.word	index@(.nv.constant0._Z15reductionKernelPKfPfi)
        /*0064*/ 	.short	0x0380
        /*0066*/ 	.short	0x0014


	//----- nvinfo : EIATTR_SW_WAR
	.align		4
.L_36:
        /*0068*/ 	.byte	0x04, 0x36
        /*006a*/ 	.short	(.L_38 - .L_37)
.L_37:
        /*006c*/ 	.word	0x00000008
.L_38:


//--------------------- .nv.info._Z19convolution1DKernelPKfPfi --------------------------
	.section	.nv.info._Z19convolution1DKernelPKfPfi,"",@"SHT_CUDA_INFO"
	.sectionflags	@""
	.align	4


	//----- nvinfo : EIATTR_CUDA_API_VERSION
	.align		4
        /*0000*/ 	.byte	0x04, 0x37
        /*0002*/ 	.short	(.L_40 - .L_39)
.L_39:
        /*0004*/ 	.word	0x00000082


	//----- nvinfo : EIATTR_KPARAM_INFO
	.align		4
.L_40:
        /*0008*/ 	.byte	0x04, 0x17
        /*000a*/ 	.short	(.L_42 - .L_41)
.L_41:
        /*000c*/ 	.word	0x00000000
        /*0010*/ 	.short	0x0002
        /*0012*/ 	.short	0x0010
        /*0014*/ 	.byte	0x00, 0xf0, 0x11, 0x00


	//----- nvinfo : EIATTR_KPARAM_INFO
	.align		4
.L_42:
        /*0018*/ 	.byte	0x04, 0x17
        /*001a*/ 	.short	(.L_44 - .L_43)
.L_43:
        /*001c*/ 	.word	0x00000000
        /*0020*/ 	.short	0x0001
        /*0022*/ 	.short	0x0008
        /*0024*/ 	.byte	0x00, 0xf5, 0x21, 0x00


	//----- nvinfo : EIATTR_KPARAM_INFO
	.align		4
.L_44:
        /*0028*/ 	.byte	0x04, 0x17
        /*002a*/ 	.short	(.L_46 - .L_45)
.L_45:
        /*002c*/ 	.word	0x00000000
        /*0030*/ 	.short	0x0000
        /*0032*/ 	.short	0x0000
        /*0034*/ 	.byte	0x00, 0xf5, 0x21, 0x00


	//----- nvinfo : EIATTR_SPARSE_MMA_MASK
	.align		4
.L_46:
        /*0038*/ 	.byte	0x03, 0x50
        /*003a*/ 	.short	0x0000


	//----- nvinfo : EIATTR_MAXREG_COUNT
	.align		4
        /*003c*/ 	.byte	0x03, 0x1b
        /*003e*/ 	.short	0x00ff


	//----- nvinfo : EIATTR_MERCURY_ISA_VERSION
	.align		4
        /*0040*/ 	.byte	0x03, 0x5f
        /*0042*/ 	.short	0x0101


	//----- nvinfo : EIATTR_VRC_CTA_INIT_COUNT
	.align		4
        /*0044*/ 	.byte	0x02, 0x4a
	.zero		1
	.zero		1


	//----- nvinfo : EIATTR_EXIT_INSTR_OFFSETS
	.align		4
        /*0048*/ 	.byte	0x04, 0x1c
        /*004a*/ 	.short	(.L_48 - .L_47)


	//   ....[0]....
.L_47:
        /*004c*/ 	.word	0x00000180


	//   ....[1]....
        /*0050*/ 	.word	0x000001a0


	//   ....[2]....
        /*0054*/ 	.word	0x00000210


	//----- nvinfo : EIATTR_CRS_STACK_SIZE
	.align		4
.L_48:
        /*0058*/ 	.byte	0x04, 0x1e
        /*005a*/ 	.short	(.L_50 - .L_49)
.L_49:
        /*005c*/ 	.word	0x00000000


	//----- nvinfo : EIATTR_CBANK_PARAM_SIZE
	.align		4
.L_50:
        /*0060*/ 	.byte	0x03, 0x19
        /*0062*/ 	.short	0x0014


	//----- nvinfo : EIATTR_PARAM_CBANK
	.align		4
        /*0064*/ 	.byte	0x04, 0x0a
        /*0066*/ 	.short	(.L_52 - .L_51)
	.align		4
.L_51:
        /*0068*/ 	.word	index@(.nv.constant0._Z19convolution1DKernelPKfPfi)
        /*006c*/ 	.short	0x0380
        /*006e*/ 	.short	0x0014


	//----- nvinfo : EIATTR_SW_WAR
	.align		4
.L_52:
        /*0070*/ 	.byte	0x04, 0x36
        /*0072*/ 	.short	(.L_54 - .L_53)
.L_53:
        /*0074*/ 	.word	0x00000008
.L_54:


//--------------------- .nv.info._Z18fftTransformKernelPKfPfi --------------------------
	.section	.nv.info._Z18fftTransformKernelPKfPfi,"",@"SHT_CUDA_INFO"
	.sectionflags	@""
	.align	4


	//----- nvinfo : EIATTR_CUDA_API_VERSION
	.align		4
        /*0000*/ 	.byte	0x04, 0x37
        /*0002*/ 	.short	(.L_56 - .L_55)
.L_55:
        /*0004*/ 	.word	0x00000082


	//----- nvinfo : EIATTR_KPARAM_INFO
	.align		4
.L_56:
        /*0008*/ 	.byte	0x04, 0x17
        /*000a*/ 	.short	(.L_58 - .L_57)
.L_57:
        /*000c*/ 	.word	0x00000000
        /*0010*/ 	.short	0x0002
        /*0012*/ 	.short	0x0010
        /*0014*/ 	.byte	0x00, 0xf0, 0x11, 0x00


	//----- nvinfo : EIATTR_KPARAM_INFO
	.align		4
.L_58:
        /*0018*/ 	.byte	0x04, 0x17
        /*001a*/ 	.short	(.L_60 - .L_59)
.L_59:
        /*001c*/ 	.word	0x00000000
        /*0020*/ 	.short	0x0001
        /*0022*/ 	.short	0x0008
        /*0024*/ 	.byte	0x00, 0xf5, 0x21, 0x00


	//----- nvinfo : EIATTR_KPARAM_INFO
	.align		4
.L_60:
        /*0028*/ 	.byte	0x04, 0x17
        /*002a*/ 	.short	(.L_62 - .L_61)
.L_61:
        /*002c*/ 	.word	0x00000000
        /*0030*/ 	.short	0x0000
        /*0032*/ 	.short	0x0000
        /*0034*/ 	.byte	0x00, 0xf5, 0x21, 0x00


	//----- nvinfo : EIATTR_SPARSE_MMA_MASK
	.align		4
.L_62:
        /*0038*/ 	.byte	0x03, 0x50
        /*003a*/ 	.short	0x0000


	//----- nvinfo : EIATTR_MAXREG_COUNT
	.align		4
        /*003c*/ 	.byte	0x03, 0x1b
        /*003e*/ 	.short	0x00ff


	//----- nvinfo : EIATTR_MERCURY_ISA_VERSION
	.align		4
        /*0040*/ 	.byte	0x03, 0x5f
        /*0042*/ 	.short	0x0101


	//----- nvinfo : EIATTR_VRC_CTA_INIT_COUNT
	.align		4
        /*0044*/ 	.byte	0x02, 0x4a
	.zero		1
	.zero		1


	//----- nvinfo : EIATTR_EXIT_INSTR_OFFSETS
	.align		4
        /*0048*/ 	.byte	0x04, 0x1c
        /*004a*/ 	.short	(.L_64 - .L_63)


	//   ....[0]....
.L_63:
        /*004c*/ 	.word	0x00000070


	//   ....[1]....
        /*0050*/ 	.word	0x000010f0


	//----- nvinfo : EIATTR_CRS_STACK_SIZE
	.align		4
.L_64:
        /*0054*/ 	.byte	0x04, 0x1e
        /*0056*/ 	.short	(.L_66 - .L_65)
.L_65:
        /*0058*/ 	.word	0x00000000


	//----- nvinfo : EIATTR_CBANK_PARAM_SIZE
	.align		4
.L_66:
        /*005c*/ 	.byte	0x03, 0x19
        /*005e*/ 	.short	0x0014


	//----- nvinfo : EIATTR_PARAM_CBANK
	.align		4
        /*0060*/ 	.byte	0x04, 0x0a
        /*0062*/ 	.short	(.L_68 - .L_67)
	.align		4
.L_67:
        /*0064*/ 	.word	index@(.nv.constant0._Z18fftTransformKernelPKfPfi)
        /*0068*/ 	.short	0x0380
        /*006a*/ 	.short	0x0014


	//----- nvinfo : EIATTR_SW_WAR
	.align		4
.L_68:
        /*006c*/ 	.byte	0x04, 0x36
        /*006e*/ 	.short	(.L_70 - .L_69)
.L_69:
        /*0070*/ 	.word	0x00000008
.L_70:


//--------------------- .nv.info._Z15vectorAddKernelPKfS0_Pfi --------------------------
	.section	.nv.info._Z15vectorAddKernelPKfS0_Pfi,"",@"SHT_CUDA_INFO"
	.sectionflags	@""
	.align	4


	//----- nvinfo : EIATTR_CUDA_API_VERSION
	.align		4
        /*0000*/ 	.byte	0x04, 0x37
        /*0002*/ 	.short	(.L_72 - .L_71)
.L_71:
        /*0004*/ 	.word	0x00000082


	//----- nvinfo : EIATTR_KPARAM_INFO
	.align		4
.L_72:
        /*0008*/ 	.byte	0x04, 0x17
        /*000a*/ 	.short	(.L_74 - .L_73)
.L_73:
        /*000c*/ 	.word	0x00000000
        /*0010*/ 	.short	0x0003
        /*0012*/ 	.short	0x0018
        /*0014*/ 	.byte	0x00, 0xf0, 0x11, 0x00


	//----- nvinfo : EIATTR_KPARAM_INFO
	.align		4
.L_74:
        /*0018*/ 	.byte	0x04, 0x17
        /*001a*/ 	.short	(.L_76 - .L_75)
.L_75:
        /*001c*/ 	.word	0x00000000
        /*0020*/ 	.short	0x0002
        /*0022*/ 	.short	0x0010
        /*0024*/ 	.byte	0x00, 0xf5, 0x21, 0x00


	//----- nvinfo : EIATTR_KPARAM_INFO
	.align		4
.L_76:
        /*0028*/ 	.byte	0x04, 0x17
        /*002a*/ 	.short	(.L_78 - .L_77)
.L_77:
        /*002c*/ 	.word	0x00000000
        /*0030*/ 	.short	0x0001
        /*0032*/ 	.short	0x0008
        /*0034*/ 	.byte	0x00, 0xf5, 0x21, 0x00


	//----- nvinfo : EIATTR_KPARAM_INFO
	.align		4
.L_78:
        /*0038*/ 	.byte	0x04, 0x17
        /*003a*/ 	.short	(.L_80 - .L_79)
.L_79:
        /*003c*/ 	.word	0x00000000
        /*0040*/ 	.short	0x0000
        /*0042*/ 	.short	0x0000
        /*0044*/ 	.byte	0x00, 0xf5, 0x21, 0x00


	//----- nvinfo : EIATTR_SPARSE_MMA_MASK
	.align		4
.L_80:
        /*0048*/ 	.byte	0x03, 0x50
        /*004a*/ 	.short	0x0000


	//----- nvinfo : EIATTR_MAXREG_COUNT
	.align		4
        /*004c*/ 	.byte	0x03, 0x1b
        /*004e*/ 	.short	0x00ff


	//----- nvinfo : EIATTR_MERCURY_ISA_VERSION
	.align		4
        /*0050*/ 	.byte	0x03, 0x5f
        /*0052*/ 	.short	0x0101


	//----- nvinfo : EIATTR_VRC_CTA_INIT_COUNT
	.align		4
        /*0054*/ 	.byte	0x02, 0x4a
	.zero		1
	.zero		1


	//----- nvinfo : EIATTR_EXIT_INSTR_OFFSETS
	.align		4
        /*0058*/ 	.byte	0x04, 0x1c
        /*005a*/ 	.short	(.L_82 - .L_81)


	//   ....[0]....
.L_81:
        /*005c*/ 	.word	0x00000070


	//   ....[1]....
        /*0060*/ 	.word	0x00000130


	//----- nvinfo : EIATTR_CBANK_PARAM_SIZE
	.align		4
.L_82:
        /*0064*/ 	.byte	0x03, 0x19
        /*0066*/ 	.short	0x001c


	//----- nvinfo : EIATTR_PARAM_CBANK
	.align		4
        /*0068*/ 	.byte	0x04, 0x0a
        /*006a*/ 	.short	(.L_84 - .L_83)
	.align		4
.L_83:
        /*006c*/ 	.word	index@(.nv.constant0._Z15vectorAddKernelPKfS0_Pfi)
        /*0070*/ 	.short	0x0380
        /*0072*/ 	.short	0x001c


	//----- nvinfo : EIATTR_SW_WAR
	.align		4
.L_84:
        /*0074*/ 	.byte	0x04, 0x36
        /*0076*/ 	.short	(.L_86 - .L_85)
.L_85:
        /*0078*/ 	.word	0x00000008
.L_86:


//--------------------- .nv.callgraph             --------------------------
	.section	.nv.callgraph,"",@"SHT_CUDA_CALLGRAPH"
	.align	4
	.sectionentsize	8
	.align		4
        /*0000*/ 	.word	0x00000000
	.align		4
        /*0004*/ 	.word	0xffffffff
	.align		4
        /*0008*/ 	.word	0x00000000
	.align		4
        /*000c*/ 	.word	0xfffffffe
	.align		4
        /*0010*/ 	.word	0x00000000
	.align		4
        /*0014*/ 	.word	0xfffffffd
	.align		4
        /*0018*/ 	.word	0x00000000
	.align		4
        /*001c*/ 	.word	0xfffffffc


//--------------------- .nv.constant4             --------------------------
	.section	.nv.constant4,"a",@progbits
	.align	8
	.align		8
.nv.constant4:
        /*0000*/ 	.dword	__cudart_i2opi_f


//--------------------- .text._Z15reductionKernelPKfPfi --------------------------
	.section	.text._Z15reductionKernelPKfPfi,"ax",@progbits
	.align	128
        .global         _Z15reductionKernelPKfPfi
        .type           _Z15reductionKernelPKfPfi,@function
        .size           _Z15reductionKernelPKfPfi,(.L_x_17 - _Z15reductionKernelPKfPfi)
        .other          _Z15reductionKernelPKfPfi,@"STO_CUDA_ENTRY STV_DEFAULT"
_Z15reductionKernelPKfPfi:
.text._Z15reductionKernelPKfPfi:
[----:B------:R-:W-:Y:S01]  /*0000*/  LDC R1, c[0x0][0x37c] ;  /* 0x0000df00ff017b82 */ /* 0x000fe20000000800 */
[----:B------:R-:W0:Y:S01]  /*0010*/  S2R R6, SR_TID.X ;  /* 0x0000000000067919 */ /* 0x000e220000002100 */
[----:B------:R-:W0:Y:S01]  /*0020*/  LDCU UR8, c[0x0][0x360] ;  /* 0x00006c00ff0877ac */ /* 0x000e220008000800 */
[----:B------:R-:W-:Y:S01]  /*0030*/  IMAD.MOV.U32 R4, RZ, RZ, RZ ;  /* 0x000000ffff047224 */ /* 0x000fe200078e00ff */
[----:B------:R-:W0:Y:S01]  /*0040*/  S2R R7, SR_CTAID.X ;  /* 0x0000000000077919 */ /* 0x000e220000002500 */
[----:B------:R-:W1:Y:S01]  /*0050*/  LDCU UR4, c[0x0][0x390] ;  /* 0x00007200ff0477ac */ /* 0x000e620008000800 */
[----:B------:R-:W2:Y:S01]  /*0060*/  LDCU.64 UR6, c[0x0][0x358] ;  /* 0x00006b00ff0677ac */ /* 0x000ea20008000a00 */
[----:B0-----:R-:W-:-:S05]  /*0070*/  IMAD R5, R7, UR8, R6 ;  /* 0x0000000807057c24 */ /* 0x001fca000f8e0206 */
[----:B-1----:R-:W-:-:S13]  /*0080*/  ISETP.GE.U32.AND P0, PT, R5, UR4, PT ;  /* 0x0000000405007c0c */ /* 0x002fda000bf06070 */
[----:B------:R-:W0:Y:S02]  /*0090*/  @!P0 LDC.64 R2, c[0x0][0x380] ;  /* 0x0000e000ff028b82 */ /* 0x000e240000000a00 */
[----:B0-----:R-:W-:-:S05]  /*00a0*/  @!P0 IMAD.WIDE.U32 R2, R5, 0x4, R2 ;  /* 0x0000000405028825 */ /* 0x001fca00078e0002 */
[----:B--2---:R-:W2:Y:S01]  /*00b0*/  @!P0 LDG.E R4, desc[UR6][R2.64] ;  /* 0x0000000602048981 */ /* 0x004ea2000c1e1900 */
[----:B------:R-:W0:Y:S01]  /*00c0*/  S2UR UR5, SR_CgaCtaId ;  /* 0x00000000000579c3 */ /* 0x000e220000008800 */
[----:B------:R-:W-:Y:S01]  /*00d0*/  IMAD.U32 R0, RZ, RZ, UR8 ;  /* 0x00000008ff007e24 */ /* 0x000fe2000f8e00ff */
[----:B------:R-:W-:Y:S01]  /*00e0*/  UMOV UR4, 0x400 ;  /* 0x0000040000047882 */ /* 0x000fe20000000000 */
[----:B------:R-:W-:-:S03]  /*00f0*/  ISETP.NE.AND P0, PT, R6, RZ, PT ;  /* 0x000000ff0600720c */ /* 0x000fc60003f05270 */
[----:B------:R-:W-:Y:S01]  /*0100*/  ISETP.GE.U32.AND P1, PT, R0, 0x2, PT ;  /* 0x000000020000780c */ /* 0x000fe20003f26070 */
[----:B0-----:R-:W-:-:S06]  /*0110*/  ULEA UR4, UR5, UR4, 0x18 ;  /* 0x0000000405047291 */ /* 0x001fcc000f8ec0ff */
[----:B------:R-:W-:-:S05]  /*0120*/  LEA R5, R6, UR4, 0x2 ;  /* 0x0000000406057c11 */ /* 0x000fca000f8e10ff */
[----:B--2---:R0:W-:Y:S01]  /*0130*/  STS [R5], R4 ;  /* 0x0000000405007388 */ /* 0x0041e20000000800 */
[----:B------:R-:W-:Y:S06]  /*0140*/  BAR.SYNC.DEFER_BLOCKING 0x0 ;  /* 0x0000000000007b1d */ /* 0x000fec0000010000 */
[----:B------:R-:W-:Y:S05]  /*0150*/  @!P1 BRA `(.L_x_0) ;  /* 0x00000000002c9947 */ /* 0x000fea0003800000 */
.L_x_1:
[----:B------:R-:W-:-:S04]  /*0160*/  SHF.R.U32.HI R8, RZ, 0x1, R0 ;  /* 0x00000001ff087819 */ /* 0x000fc80000011600 */
[----:B------:R-:W-:-:S13]  /*0170*/  ISETP.GE.U32.AND P1, PT, R6, R8, PT ;  /* 0x000000080600720c */ /* 0x000fda0003f26070 */
[----:B------:R-:W-:Y:S01]  /*0180*/  @!P1 LEA R2, R8, R5, 0x2 ;  /* 0x0000000508029211 */ /* 0x000fe200078e10ff */
[----:B------:R-:W-:Y:S05]  /*0190*/  @!P1 LDS R3, [R5] ;  /* 0x0000000005039984 */ /* 0x000fea0000000800 */
[----:B------:R-:W0:Y:S02]  /*01a0*/  @!P1 LDS R2, [R2] ;  /* 0x0000000002029984 */ /* 0x000e240000000800 */
[----:B0-----:R-:W-:-:S05]  /*01b0*/  @!P1 FADD R4, R2, R3 ;  /* 0x0000000302049221 */ /* 0x001fca0000000000 */
[----:B------:R1:W-:Y:S01]  /*01c0*/  @!P1 STS [R5], R4 ;  /* 0x0000000405009388 */ /* 0x0003e20000000800 */
[----:B------:R-:W-:Y:S01]  /*01d0*/  BAR.SYNC.DEFER_BLOCKING 0x0 ;  /* 0x0000000000007b1d */ /* 0x000fe20000010000 */
[----:B------:R-:W-:Y:S01]  /*01e0*/  ISETP.GT.U32.AND P1, PT, R0, 0x3, PT ;  /* 0x000000030000780c */ /* 0x000fe20003f24070 */
[----:B------:R-:W-:-:S12]  /*01f0*/  IMAD.MOV.U32 R0, RZ, RZ, R8 ;  /* 0x000000ffff007224 */ /* 0x000fd800078e0008 */
[----:B-1----:R-:W-:Y:S05]  /*0200*/  @P1 BRA `(.L_x_1) ;  /* 0xfffffffc00d41947 */ /* 0x002fea000383ffff */
.L_x_0:
[----:B------:R-:W-:Y:S05]  /*0210*/  @P0 EXIT ;  /* 0x000000000000094d */ /* 0x000fea0003800000 */
[----:B------:R-:W1:Y:S01]  /*0220*/  S2UR UR5, SR_CgaCtaId ;  /* 0x00000000000579c3 */ /* 0x000e620000008800 */
[----:B------:R-:W-:-:S07]  /*0230*/  UMOV UR4, 0x400 ;  /* 0x0000040000047882 */ /* 0x000fce0000000000 */
[----:B------:R-:W2:Y:S01]  /*0240*/  LDC.64 R2, c[0x0][0x388] ;  /* 0x0000e200ff027b82 */ /* 0x000ea20000000a00 */
[----:B-1----:R-:W-:Y:S01]  /*0250*/  ULEA UR4, UR5, UR4, 0x18 ;  /* 0x0000000405047291 */ /* 0x002fe2000f8ec0ff */
[----:B--2---:R-:W-:-:S08]  /*0260*/  IMAD.WIDE.U32 R2, R7, 0x4, R2 ;  /* 0x0000000407027825 */ /* 0x004fd000078e0002 */
[----:B0-----:R-:W0:Y:S04]  /*0270*/  LDS R5, [UR4] ;  /* 0x00000004ff057984 */ /* 0x001e280008000800 */
[----:B0-----:R-:W-:Y:S01]  /*0280*/  STG.E desc[UR6][R2.64], R5 ;  /* 0x0000000502007986 */ /* 0x001fe2000c101906 */
[----:B------:R-:W-:Y:S05]  /*0290*/  EXIT ;  /* 0x000000000000794d */ /* 0x000fea0003800000 */
.L_x_2:
[----:B------:R-:W-:-:S00]  /*02a0*/  BRA `(.L_x_2) ;  /* 0xfffffffc00fc7947 */ /* 0x000fc0000383ffff */
[----:B------:R-:W-:-:S00]  /*02b0*/  NOP ;  /* 0x0000000000007918 */ /* 0x000fc00000000000 */
        /* <DEDUP_REMOVED lines=12> */
.L_x_17:


//--------------------- .text._Z19convolution1DKernelPKfPfi --------------------------
	.section	.text._Z19convolution1DKernelPKfPfi,"ax",@progbits
	.align	128
        .global         _Z19convolution1DKernelPKfPfi
        .type           _Z19convolution1DKernelPKfPfi,@function
        .size           _Z19convolution1DKernelPKfPfi,(.L_x_18 - _Z19convolution1DKernelPKfPfi)
        .other          _Z19convolution1DKernelPKfPfi,@"STO_CUDA_ENTRY STV_DEFAULT"
_Z19convolution1DKernelPKfPfi:
.text._Z19convolution1DKernelPKfPfi:
[----:B------:R-:W-:Y:S01]  /*0000*/  LDC R1, c[0x0][0x37c] ;  /* 0x0000df00ff017b82 */ /* 0x000fe20000000800 */
[----:B------:R-:W0:Y:S07]  /*0010*/  S2R R9, SR_CTAID.X ;  /* 0x0000000000097919 */ /* 0x000e2e0000002500 */
[----:B------:R-:W1:Y:S01]  /*0020*/  LDC R2, c[0x0][0x390] ;  /* 0x0000e400ff027b82 */ /* 0x000e620000000800 */
[----:B------:R-:W0:Y:S01]  /*0030*/  LDCU UR4, c[0x0][0x360] ;  /* 0x00006c00ff0477ac */ /* 0x000e220008000800 */
[----:B------:R-:W0:Y:S02]  /*0040*/  S2R R0, SR_TID.X ;  /* 0x0000000000007919 */ /* 0x000e240000002100 */
[----:B0-----:R-:W-:Y:S01]  /*0050*/  IMAD R9, R9, UR4, R0 ;  /* 0x0000000409097c24 */ /* 0x001fe2000f8e0200 */
[----:B-1----:R-:W-:Y:S01]  /*0060*/  VIADDMNMX R0, R2, 0xffffffff, R2, PT ;  /* 0xffffffff02007846 */ /* 0x002fe20003800102 */
[----:B------:R-:W0:Y:S03]  /*0070*/  LDCU.64 UR4, c[0x0][0x358] ;  /* 0x00006b00ff0477ac */ /* 0x000e260008000a00 */
[----:B------:R-:W-:-:S04]  /*0080*/  ISETP.GE.AND P0, PT, R9, 0x1, PT ;  /* 0x000000010900780c */ /* 0x000fc80003f06270 */
[----:B------:R-:W-:-:S13]  /*0090*/  ISETP.LE.OR P0, PT, R0, R9, !P0 ;  /* 0x000000090000720c */ /* 0x000fda0004703670 */
[----:B0-----:R-:W-:Y:S05]  /*00a0*/  @P0 BRA `(.L_x_3) ;  /* 0x0000000000380947 */ /* 0x001fea0003800000 */
[----:B------:R-:W0:Y:S01]  /*00b0*/  LDC.64 R2, c[0x0][0x380] ;  /* 0x0000e000ff027b82 */ /* 0x000e220000000a00 */
[C---:B------:R-:W-:Y:S01]  /*00c0*/  IADD3 R7, PT, PT, R9.reuse, -0x1, RZ ;  /* 0xffffffff09077810 */ /* 0x040fe20007ffe0ff */
[----:B0-----:R-:W-:-:S04]  /*00d0*/  IMAD.WIDE.U32 R4, R9, 0x4, R2 ;  /* 0x0000000409047825 */ /* 0x001fc800078e0002 */
[----:B------:R-:W-:Y:S01]  /*00e0*/  IMAD.WIDE.U32 R2, R7, 0x4, R2 ;  /* 0x0000000407027825 */ /* 0x000fe200078e0002 */
[----:B------:R-:W2:Y:S01]  /*00f0*/  LDG.E R0, desc[UR4][R4.64] ;  /* 0x0000000404007981 */ /* 0x000ea2000c1e1900 */
[----:B------:R-:W0:Y:S03]  /*0100*/  LDC.64 R6, c[0x0][0x388] ;  /* 0x0000e200ff067b82 */ /* 0x000e260000000a00 */
[----:B------:R-:W3:Y:S04]  /*0110*/  LDG.E R8, desc[UR4][R4.64+0x4] ;  /* 0x0000040404087981 */ /* 0x000ee8000c1e1900 */
[----:B------:R-:W4:Y:S01]  /*0120*/  LDG.E R2, desc[UR4][R2.64] ;  /* 0x0000000402027981 */ /* 0x000f22000c1e1900 */
[----:B0-----:R-:W-:-:S04]  /*0130*/  IMAD.WIDE.U32 R6, R9, 0x4, R6 ;  /* 0x0000000409067825 */ /* 0x001fc800078e0006 */
[----:B--2---:R-:W-:-:S04]  /*0140*/  FMUL R11, R0, 0.5 ;  /* 0x3f000000000b7820 */ /* 0x004fc80000400000 */
[----:B----4-:R-:W-:-:S04]  /*0150*/  FFMA R11, R2, 0.25, R11 ;  /* 0x3e800000020b7823 */ /* 0x010fc8000000000b */
[----:B---3--:R-:W-:-:S05]  /*0160*/  FFMA R11, R8, 0.25, R11 ;  /* 0x3e800000080b7823 */ /* 0x008fca000000000b */
[----:B------:R-:W-:Y:S01]  /*0170*/  STG.E desc[UR4][R6.64], R11 ;  /* 0x0000000b06007986 */ /* 0x000fe2000c101904 */
[----:B------:R-:W-:Y:S05]  /*0180*/  EXIT ;  /* 0x000000000000794d */ /* 0x000fea0003800000 */
.L_x_3:
[----:B------:R-:W-:-:S13]  /*0190*/  ISETP.GE.AND P0, PT, R9, R2, PT ;  /* 0x000000020900720c */ /* 0x000fda0003f06270 */
[----:B------:R-:W-:Y:S05]  /*01a0*/  @P0 EXIT ;  /* 0x000000000000094d */ /* 0x000fea0003800000 */
[----:B------:R-:W0:Y:S08]  /*01b0*/  LDC.64 R2, c[0x0][0x380] ;  /* 0x0000e000ff027b82 */ /* 0x000e300000000a00 */
[----:B------:R-:W1:Y:S01]  /*01c0*/  LDC.64 R4, c[0x0][0x388] ;  /* 0x0000e200ff047b82 */ /* 0x000e620000000a00 */
[----:B0-----:R-:W-:-:S06]  /*01d0*/  IMAD.WIDE R2, R9, 0x4, R2 ;  /* 0x0000000409027825 */ /* 0x001fcc00078e0202 */
[----:B------:R-:W2:Y:S01]  /*01e0*/  LDG.E R3, desc[UR4][R2.64] ;  /* 0x0000000402037981 */ /* 0x000ea2000c1e1900 */
[----:B-1----:R-:W-:-:S05]  /*01f0*/  IMAD.WIDE R4, R9, 0x4, R4 ;  /* 0x0000000409047825 */ /* 0x002fca00078e0204 */
[----:B--2---:R-:W-:Y:S01]  /*0200*/  STG.E desc[UR4][R4.64], R3 ;  /* 0x0000000304007986 */ /* 0x004fe2000c101904 */
[----:B------:R-:W-:Y:S05]  /*0210*/  EXIT ;  /* 0x000000000000794d */ /* 0x000fea0003800000 */
.L_x_4:
        /* <DEDUP_REMOVED lines=14> */
.L_x_18:


//--------------------- .text._Z18fftTransformKernelPKfPfi --------------------------
	.section	.text._Z18fftTransformKernelPKfPfi,"ax",@progbits
	.align	128
        .global         _Z18fftTransformKernelPKfPfi
        .type           _Z18fftTransformKernelPKfPfi,@function
        .size           _Z18fftTransformKernelPKfPfi,(.L_x_19 - _Z18fftTransformKernelPKfPfi)
        .other          _Z18fftTransformKernelPKfPfi,@"STO_CUDA_ENTRY STV_DEFAULT"
_Z18fftTransformKernelPKfPfi:
.text._Z18fftTransformKernelPKfPfi:
[----:B------:R-:W-:Y:S01]  /*0000*/  LDC R1, c[0x0][0x37c] ;  /* 0x0000df00ff017b82 */ /* 0x000fe20000000800 */
[----:B------:R-:W0:Y:S01]  /*0010*/  S2R R2, SR_CTAID.X ;  /* 0x0000000000027919 */ /* 0x000e220000002500 */
[----:B------:R-:W0:Y:S01]  /*0020*/  LDCU UR4, c[0x0][0x360] ;  /* 0x00006c00ff0477ac */ /* 0x000e220008000800 */
[----:B------:R-:W0:Y:S01]  /*0030*/  S2R R3, SR_TID.X ;  /* 0x0000000000037919 */ /* 0x000e220000002100 */
[----:B------:R-:W1:Y:S01]  /*0040*/  LDCU UR5, c[0x0][0x390] ;  /* 0x00007200ff0577ac */ /* 0x000e620008000800 */
[----:B0-----:R-:W-:-:S05]  /*0050*/  IMAD R2, R2, UR4, R3 ;  /* 0x0000000402027c24 */ /* 0x001fca000f8e0203 */
[----:B-1----:R-:W-:-:S13]  /*0060*/  ISETP.GE.AND P0, PT, R2, UR5, PT ;  /* 0x0000000502007c0c */ /* 0x002fda000bf06270 */
[----:B------:R-:W-:Y:S05]  /*0070*/  @P0 EXIT ;  /* 0x000000000000094d */ /* 0x000fea0003800000 */
[----:B------:R-:W0:Y:S01]  /*0080*/  LDC.64 R8, c[0x0][0x380] ;  /* 0x0000e000ff087b82 */ /* 0x000e220000000a00 */
[----:B------:R-:W1:Y:S01]  /*0090*/  LDCU.64 UR6, c[0x0][0x358] ;  /* 0x00006b00ff0677ac */ /* 0x000e620008000a00 */
[----:B0-----:R-:W-:-:S05]  /*00a0*/  IMAD.WIDE R8, R2, 0x4, R8 ;  /* 0x0000000402087825 */ /* 0x001fca00078e0208 */
[----:B-1----:R-:W2:Y:S01]  /*00b0*/  LDG.E R4, desc[UR6][R8.64] ;  /* 0x0000000608047981 */ /* 0x002ea2000c1e1900 */
[----:B------:R-:W-:Y:S01]  /*00c0*/  UMOV UR4, 0x54442d18 ;  /* 0x54442d1800047882 */ /* 0x000fe20000000000 */
[----:B------:R-:W-:Y:S01]  /*00d0*/  UMOV UR5, 0x401921fb ;  /* 0x401921fb00057882 */ /* 0x000fe20000000000 */
[----:B------:R-:W-:Y:S01]  /*00e0*/  BSSY.RECONVERGENT B0, `(.L_x_5) ;  /* 0x000006c000007945 */ /* 0x000fe20003800200 */
[----:B--2---:R-:W0:Y:S02]  /*00f0*/  F2F.F64.F32 R4, R4 ;  /* 0x0000000400047310 */ /* 0x004e240000201800 */
[----:B0-----:R-:W-:-:S06]  /*0100*/  DMUL R10, R4, UR4 ;  /* 0x00000004040a7c28 */ /* 0x001fcc0008000000 */
[----:B------:R-:W0:Y:S02]  /*0110*/  F2F.F32.F64 R0, R10 ;  /* 0x0000000a00007310 */ /* 0x000e240000301000 */
[C---:B0-----:R-:W-:Y:S01]  /*0120*/  FMUL R6, R0.reuse, 0.63661974668502807617 ;  /* 0x3f22f98300067820 */ /* 0x041fe20000400000 */
[----:B------:R-:W-:-:S05]  /*0130*/  FSETP.GE.AND P0, PT, |R0|, 105615, PT ;  /* 0x47ce47800000780b */ /* 0x000fca0003f06200 */
[----:B------:R-:W0:Y:S02]  /*0140*/  F2I.NTZ R6, R6 ;  /* 0x0000000600067305 */ /* 0x000e240000203100 */
[----:B0-----:R-:W-:-:S05]  /*0150*/  I2FP.F32.S32 R3, R6 ;  /* 0x0000000600037245 */ /* 0x001fca0000201400 */
[----:B------:R-:W-:-:S04]  /*0160*/  FFMA R12, R3, -1.5707962512969970703, R0 ;  /* 0xbfc90fda030c7823 */ /* 0x000fc80000000000 */
[----:B------:R-:W-:-:S04]  /*0170*/  FFMA R12, R3, -7.5497894158615963534e-08, R12 ;  /* 0xb3a22168030c7823 */ /* 0x000fc8000000000c */
[----:B------:R-:W-:Y:S01]  /*0180*/  FFMA R15, R3, -5.3903029534742383927e-15, R12 ;  /* 0xa7c234c5030f7823 */ /* 0x000fe2000000000c */
[----:B------:R-:W-:Y:S06]  /*0190*/  @!P0 BRA `(.L_x_6) ;  /* 0x0000000400808947 */ /* 0x000fec0003800000 */
[----:B------:R-:W-:-:S13]  /*01a0*/  FSETP.NEU.AND P0, PT, |R0|, +INF , PT ;  /* 0x7f8000000000780b */ /* 0x000fda0003f0d200 */
[----:B------:R-:W-:Y:S01]  /*01b0*/  @!P0 FMUL R15, RZ, R0 ;  /* 0x00000000ff0f8220 */ /* 0x000fe20000400000 */
[----:B------:R-:W-:Y:S01]  /*01c0*/  @!P0 IMAD.MOV.U32 R6, RZ, RZ, RZ ;  /* 0x000000ffff068224 */ /* 0x000fe200078e00ff */
[----:B------:R-:W-:Y:S06]  /*01d0*/  @!P0 BRA `(.L_x_6) ;  /* 0x0000000400708947 */ /* 0x000fec0003800000 */
[----:B------:R-:W-:Y:S01]  /*01e0*/  IMAD.SHL.U32 R3, R0, 0x100, RZ ;  /* 0x0000010000037824 */ /* 0x000fe200078e00ff */
[----:B------:R-:W0:Y:S01]  /*01f0*/  LDCU.64 UR8, c[0x4][URZ] ;  /* 0x01000000ff0877ac */ /* 0x000e220008000a00 */
[----:B------:R-:W-:Y:S02]  /*0200*/  IMAD.MOV.U32 R6, RZ, RZ, RZ ;  /* 0x000000ffff067224 */ /* 0x000fe400078e00ff */
[----:B------:R-:W-:Y:S01]  /*0210*/  IMAD.MOV.U32 R15, RZ, RZ, RZ ;  /* 0x000000ffff0f7224 */ /* 0x000fe200078e00ff */
[----:B------:R-:W-:Y:S01]  /*0220*/  LOP3.LUT R7, R3, 0x80000000, RZ, 0xfc, !PT ;  /* 0x8000000003077812 */ /* 0x000fe200078efcff */
[----:B------:R-:W-:Y:S01]  /*0230*/  UMOV UR5, URZ ;  /* 0x000000ff00057c82 */ /* 0x000fe20008000000 */
[----:B------:R-:W-:-:S05]  /*0240*/  UMOV UR4, URZ ;  /* 0x000000ff00047c82 */ /* 0x000fca0008000000 */
.L_x_7:
[----:B0-----:R-:W-:Y:S02]  /*0250*/  IMAD.U32 R16, RZ, RZ, UR8 ;  /* 0x00000008ff107e24 */ /* 0x001fe4000f8e00ff */
[----:B------:R-:W-:-:S05]  /*0260*/  IMAD.U32 R17, RZ, RZ, UR9 ;  /* 0x00000009ff117e24 */ /* 0x000fca000f8e00ff */
[----:B------:R-:W2:Y:S01]  /*0270*/  LDG.E.CONSTANT R8, desc[UR6][R16.64] ;  /* 0x0000000610087981 */ /* 0x000ea2000c1e9900 */
[----:B------:R-:W-:Y:S01]  /*0280*/  UIADD3 UR4, UPT, UPT, UR4, 0x1, URZ ;  /* 0x0000000104047890 */ /* 0x000fe2000fffe0ff */
[C---:B------:R-:W-:Y:S01]  /*0290*/  ISETP.EQ.AND P0, PT, R15.reuse, RZ, PT ;  /* 0x000000ff0f00720c */ /* 0x040fe20003f02270 */
[----:B------:R-:W-:Y:S01]  /*02a0*/  UIADD3 UR8, UP1, UPT, UR8, 0x4, URZ ;  /* 0x0000000408087890 */ /* 0x000fe2000ff3e0ff */
[C---:B------:R-:W-:Y:S01]  /*02b0*/  ISETP.EQ.AND P1, PT, R15.reuse, 0x4, PT ;  /* 0x000000040f00780c */ /* 0x040fe20003f22270 */
[----:B------:R-:W-:Y:S01]  /*02c0*/  UISETP.NE.AND UP0, UPT, UR4, 0x6, UPT ;  /* 0x000000060400788c */ /* 0x000fe2000bf05270 */
[C---:B------:R-:W-:Y:S01]  /*02d0*/  ISETP.EQ.AND P2, PT, R15.reuse, 0x8, PT ;  /* 0x000000080f00780c */ /* 0x040fe20003f42270 */
[----:B------:R-:W-:Y:S01]  /*02e0*/  UIADD3.X UR9, UPT, UPT, URZ, UR9, URZ, UP1, !UPT ;  /* 0x00000009ff097290 */ /* 0x000fe20008ffe4ff */
[C---:B------:R-:W-:Y:S02]  /*02f0*/  ISETP.EQ.AND P3, PT, R15.reuse, 0xc, PT ;  /* 0x0000000c0f00780c */ /* 0x040fe40003f62270 */
[----:B------:R-:W-:-:S02]  /*0300*/  ISETP.EQ.AND P4, PT, R15, 0x10, PT ;  /* 0x000000100f00780c */ /* 0x000fc40003f82270 */
[C---:B------:R-:W-:Y:S01]  /*0310*/  ISETP.EQ.AND P5, PT, R15.reuse, 0x14, PT ;  /* 0x000000140f00780c */ /* 0x040fe20003fa2270 */
[----:B------:R-:W-:Y:S02]  /*0320*/  VIADD R15, R15, 0x4 ;  /* 0x000000040f0f7836 */ /* 0x000fe40000000000 */
[----:B--2---:R-:W-:-:S03]  /*0330*/  IMAD.WIDE.U32 R8, R8, R7, RZ ;  /* 0x0000000708087225 */ /* 0x004fc600078e00ff */
[----:B------:R-:W-:-:S04]  /*0340*/  IADD3 R8, P6, PT, R8, R6, RZ ;  /* 0x0000000608087210 */ /* 0x000fc80007fde0ff */
[----:B------:R-:W-:Y:S01]  /*0350*/  IADD3.X R6, PT, PT, R9, UR5, RZ, P6, !PT ;  /* 0x0000000509067c10 */ /* 0x000fe2000b7fe4ff */
[--C-:B------:R-:W-:Y:S01]  /*0360*/  @P1 IMAD.MOV.U32 R11, RZ, RZ, R8.reuse ;  /* 0x000000ffff0b1224 */ /* 0x100fe200078e0008 */
[----:B------:R-:W-:Y:S01]  /*0370*/  @P0 MOV R3, R8 ;  /* 0x0000000800030202 */ /* 0x000fe20000000f00 */
[--C-:B------:R-:W-:Y:S02]  /*0380*/  @P2 IMAD.MOV.U32 R12, RZ, RZ, R8.reuse ;  /* 0x000000ffff0c2224 */ /* 0x100fe400078e0008 */
[--C-:B------:R-:W-:Y:S02]  /*0390*/  @P3 IMAD.MOV.U32 R13, RZ, RZ, R8.reuse ;  /* 0x000000ffff0d3224 */ /* 0x100fe400078e0008 */
[--C-:B------:R-:W-:Y:S02]  /*03a0*/  @P4 IMAD.MOV.U32 R14, RZ, RZ, R8.reuse ;  /* 0x000000ffff0e4224 */ /* 0x100fe400078e0008 */
[----:B------:R-:W-:Y:S01]  /*03b0*/  @P5 IMAD.MOV.U32 R10, RZ, RZ, R8 ;  /* 0x000000ffff0a5224 */ /* 0x000fe200078e0008 */
[----:B------:R-:W-:Y:S06]  /*03c0*/  BRA.U UP0, `(.L_x_7) ;  /* 0xfffffffd00a07547 */ /* 0x000fec000b83ffff */
[----:B------:R-:W-:Y:S01]  /*03d0*/  SHF.R.U32.HI R7, RZ, 0x17, R0 ;  /* 0x00000017ff077819 */ /* 0x000fe20000011600 */
[----:B------:R-:W-:Y:S03]  /*03e0*/  BSSY.RECONVERGENT B1, `(.L_x_8) ;  /* 0x0000029000017945 */ /* 0x000fe60003800200 */
[C---:B------:R-:W-:Y:S02]  /*03f0*/  LOP3.LUT R8, R7.reuse, 0xe0, RZ, 0xc0, !PT ;  /* 0x000000e007087812 */ /* 0x040fe400078ec0ff */
[----:B------:R-:W-:Y:S02]  /*0400*/  LOP3.LUT P6, RZ, R7, 0x1f, RZ, 0xc0, !PT ;  /* 0x0000001f07ff7812 */ /* 0x000fe400078cc0ff */
[----:B------:R-:W-:-:S04]  /*0410*/  IADD3 R8, PT, PT, R8, -0x80, RZ ;  /* 0xffffff8008087810 */ /* 0x000fc80007ffe0ff */
[----:B------:R-:W-:-:S05]  /*0420*/  SHF.R.U32.HI R8, RZ, 0x5, R8 ;  /* 0x00000005ff087819 */ /* 0x000fca0000011608 */
[----:B------:R-:W-:-:S05]  /*0430*/  IMAD.U32 R15, R8, -0x4, RZ ;  /* 0xfffffffc080f7824 */ /* 0x000fca00078e00ff */
[C---:B------:R-:W-:Y:S02]  /*0440*/  ISETP.EQ.AND P3, PT, R15.reuse, -0x18, PT ;  /* 0xffffffe80f00780c */ /* 0x040fe40003f62270 */
[C---:B------:R-:W-:Y:S02]  /*0450*/  ISETP.EQ.AND P4, PT, R15.reuse, -0x14, PT ;  /* 0xffffffec0f00780c */ /* 0x040fe40003f82270 */
[C---:B------:R-:W-:Y:S02]  /*0460*/  ISETP.EQ.AND P2, PT, R15.reuse, -0x10, PT ;  /* 0xfffffff00f00780c */ /* 0x040fe40003f42270 */
[C---:B------:R-:W-:Y:S02]  /*0470*/  ISETP.EQ.AND P1, PT, R15.reuse, -0xc, PT ;  /* 0xfffffff40f00780c */ /* 0x040fe40003f22270 */
[C---:B------:R-:W-:Y:S02]  /*0480*/  ISETP.EQ.AND P0, PT, R15.reuse, -0x8, PT ;  /* 0xfffffff80f00780c */ /* 0x040fe40003f02270 */
[----:B------:R-:W-:-:S03]  /*0490*/  ISETP.EQ.AND P5, PT, R15, RZ, PT ;  /* 0x000000ff0f00720c */ /* 0x000fc60003fa2270 */
[--C-:B------:R-:W-:Y:S01]  /*04a0*/  @P3 IMAD.MOV.U32 R8, RZ, RZ, R3.reuse ;  /* 0x000000ffff083224 */ /* 0x100fe200078e0003 */
[C---:B------:R-:W-:Y:S01]  /*04b0*/  ISETP.EQ.AND P3, PT, R15.reuse, -0x4, PT ;  /* 0xfffffffc0f00780c */ /* 0x040fe20003f62270 */
[----:B------:R-:W-:Y:S02]  /*04c0*/  @P4 IMAD.MOV.U32 R9, RZ, RZ, R3 ;  /* 0x000000ffff094224 */ /* 0x000fe400078e0003 */
[----:B------:R-:W-:Y:S01]  /*04d0*/  @P4 IMAD.MOV.U32 R8, RZ, RZ, R11 ;  /* 0x000000ffff084224 */ /* 0x000fe200078e000b */
[----:B------:R-:W-:Y:S01]  /*04e0*/  ISETP.EQ.AND P4, PT, R15, 0x4, PT ;  /* 0x000000040f00780c */ /* 0x000fe20003f82270 */
[----:B------:R-:W-:Y:S02]  /*04f0*/  @P2 IMAD.MOV.U32 R8, RZ, RZ, R12 ;  /* 0x000000ffff082224 */ /* 0x000fe400078e000c */
[----:B------:R-:W-:Y:S02]  /*0500*/  @P1 IMAD.MOV.U32 R8, RZ, RZ, R13 ;  /* 0x000000ffff081224 */ /* 0x000fe400078e000d */
[----:B------:R-:W-:-:S02]  /*0510*/  @P0 IMAD.MOV.U32 R8, RZ, RZ, R14 ;  /* 0x000000ffff080224 */ /* 0x000fc400078e000e */
[----:B------:R-:W-:Y:S01]  /*0520*/  @P2 IMAD.MOV.U32 R9, RZ, RZ, R11 ;  /* 0x000000ffff092224 */ /* 0x000fe200078e000b */
[----:B------:R-:W-:Y:S01]  /*0530*/  @P1 MOV R9, R12 ;  /* 0x0000000c00091202 */ /* 0x000fe20000000f00 */
[----:B------:R-:W-:Y:S02]  /*0540*/  @P3 IMAD.MOV.U32 R8, RZ, RZ, R10 ;  /* 0x000000ffff083224 */ /* 0x000fe400078e000a */
[----:B------:R-:W-:Y:S02]  /*0550*/  @P5 IMAD.MOV.U32 R8, RZ, RZ, R6 ;  /* 0x000000ffff085224 */ /* 0x000fe400078e0006 */
[----:B------:R-:W-:Y:S02]  /*0560*/  @P0 IMAD.MOV.U32 R9, RZ, RZ, R13 ;  /* 0x000000ffff090224 */ /* 0x000fe400078e000d */
[----:B------:R-:W-:Y:S01]  /*0570*/  @P3 IMAD.MOV.U32 R9, RZ, RZ, R14 ;  /* 0x000000ffff093224 */ /* 0x000fe200078e000e */
[----:B------:R-:W-:Y:S01]  /*0580*/  @P5 MOV R9, R10 ;  /* 0x0000000a00095202 */ /* 0x000fe20000000f00 */
[----:B------:R-:W-:-:S02]  /*0590*/  @P4 IMAD.MOV.U32 R9, RZ, RZ, R6 ;  /* 0x000000ffff094224 */ /* 0x000fc400078e0006 */
[----:B------:R-:W-:Y:S01]  /*05a0*/  IMAD.MOV.U32 R18, RZ, RZ, R8 ;  /* 0x000000ffff127224 */ /* 0x000fe200078e0008 */
[----:B------:R-:W-:Y:S06]  /*05b0*/  @!P6 BRA `(.L_x_9) ;  /* 0x00000000002ce947 */ /* 0x000fec0003800000 */
[----:B------:R-:W-:Y:S01]  /*05c0*/  @P2 IMAD.MOV.U32 R8, RZ, RZ, R3 ;  /* 0x000000ffff082224 */ /* 0x000fe200078e0003 */
[----:B------:R-:W-:Y:S01]  /*05d0*/  LOP3.LUT R7, R7, 0x1f, RZ, 0xc0, !PT ;  /* 0x0000001f07077812 */ /* 0x000fe200078ec0ff */
[----:B------:R-:W-:Y:S01]  /*05e0*/  @P1 IMAD.MOV.U32 R8, RZ, RZ, R11 ;  /* 0x000000ffff081224 */ /* 0x000fe200078e000b */
[----:B------:R-:W-:Y:S01]  /*05f0*/  @P0 MOV R8, R12 ;  /* 0x0000000c00080202 */ /* 0x000fe20000000f00 */
[----:B------:R-:W-:Y:S01]  /*0600*/  @P3 IMAD.MOV.U32 R8, RZ, RZ, R13 ;  /* 0x000000ffff083224 */ /* 0x000fe200078e000d */
[----:B------:R-:W-:Y:S01]  /*0610*/  ISETP.EQ.AND P0, PT, R15, 0x8, PT ;  /* 0x000000080f00780c */ /* 0x000fe20003f02270 */
[----:B------:R-:W-:Y:S01]  /*0620*/  @P5 IMAD.MOV.U32 R8, RZ, RZ, R14 ;  /* 0x000000ffff085224 */ /* 0x000fe200078e000e */
[----:B------:R-:W-:Y:S01]  /*0630*/  SHF.L.W.U32.HI R18, R9, R7, R18 ;  /* 0x0000000709127219 */ /* 0x000fe20000010e12 */
[----:B------:R-:W-:-:S10]  /*0640*/  @P4 IMAD.MOV.U32 R8, RZ, RZ, R10 ;  /* 0x000000ffff084224 */ /* 0x000fd400078e000a */
[----:B------:R-:W-:-:S05]  /*0650*/  @P0 IMAD.MOV.U32 R8, RZ, RZ, R6 ;  /* 0x000000ffff080224 */ /* 0x000fca00078e0006 */
[----:B------:R-:W-:-:S07]  /*0660*/  SHF.L.W.U32.HI R9, R8, R7, R9 ;  /* 0x0000000708097219 */ /* 0x000fce0000010e09 */
.L_x_9:
[----:B------:R-:W-:Y:S05]  /*0670*/  BSYNC.RECONVERGENT B1 ;  /* 0x0000000000017941 */ /* 0x000fea0003800200 */
.L_x_8:
[C---:B------:R-:W-:Y:S01]  /*0680*/  SHF.L.W.U32.HI R15, R9.reuse, 0x2, R18 ;  /* 0x00000002090f7819 */ /* 0x040fe20000010e12 */
[----:B------:R-:W-:Y:S01]  /*0690*/  IMAD.SHL.U32 R9, R9, 0x4, RZ ;  /* 0x0000000409097824 */ /* 0x000fe200078e00ff */
[----:B------:R-:W-:Y:S01]  /*06a0*/  UMOV UR4, 0x54442d19 ;  /* 0x54442d1900047882 */ /* 0x000fe20000000000 */
[----:B------:R-:W-:Y:S01]  /*06b0*/  UMOV UR5, 0x3bf921fb ;  /* 0x3bf921fb00057882 */ /* 0x000fe20000000000 */
[----:B------:R-:W-:Y:S02]  /*06c0*/  SHF.R.S32.HI R6, RZ, 0x1f, R15 ;  /* 0x0000001fff067819 */ /* 0x000fe4000001140f */
[----:B------:R-:W-:Y:S02]  /*06d0*/  ISETP.GE.AND P0, PT, R0, RZ, PT ;  /* 0x000000ff0000720c */ /* 0x000fe40003f06270 */
[C---:B------:R-:W-:Y:S02]  /*06e0*/  LOP3.LUT R16, R6.reuse, R9, RZ, 0x3c, !PT ;  /* 0x0000000906107212 */ /* 0x040fe400078e3cff */
[----:B------:R-:W-:-:S02]  /*06f0*/  LOP3.LUT R17, R6, R15, RZ, 0x3c, !PT ;  /* 0x0000000f06117212 */ /* 0x000fc400078e3cff */
[----:B------:R-:W-:Y:S02]  /*0700*/  LOP3.LUT R0, R15, R0, RZ, 0x3c, !PT ;  /* 0x000000000f007212 */ /* 0x000fe400078e3cff */
[----:B------:R-:W0:Y:S02]  /*0710*/  I2F.F64.S64 R6, R16 ;  /* 0x0000001000067312 */ /* 0x000e240000301c00 */
[----:B------:R-:W-:Y:S01]  /*0720*/  ISETP.GE.AND P1, PT, R0, RZ, PT ;  /* 0x000000ff0000720c */ /* 0x000fe20003f26270 */
[----:B0-----:R-:W-:Y:S01]  /*0730*/  DMUL R8, R6, UR4 ;  /* 0x0000000406087c28 */ /* 0x001fe20008000000 */
[----:B------:R-:W-:-:S04]  /*0740*/  SHF.R.U32.HI R6, RZ, 0x1e, R18 ;  /* 0x0000001eff067819 */ /* 0x000fc80000011612 */
[----:B------:R-:W-:-:S05]  /*0750*/  LEA.HI R6, R15, R6, RZ, 0x1 ;  /* 0x000000060f067211 */ /* 0x000fca00078f08ff */
[----:B------:R-:W0:Y:S01]  /*0760*/  F2F.F32.F64 R8, R8 ;  /* 0x0000000800087310 */ /* 0x000e220000301000 */
[----:B------:R-:W-:-:S05]  /*0770*/  IADD3 R0, PT, PT, -R6, RZ, RZ ;  /* 0x000000ff06007210 */ /* 0x000fca0007ffe1ff */
[----:B------:R-:W-:Y:S01]  /*0780*/  @!P0 IMAD.MOV.U32 R6, RZ, RZ, R0 ;  /* 0x000000ffff068224 */ /* 0x000fe200078e0000 */
[----:B0-----:R-:W-:-:S07]  /*0790*/  FSEL R15, -R8, R8, !P1 ;  /* 0x00000008080f7208 */ /* 0x001fce0004800100 */
.L_x_6:
[----:B------:R-:W-:Y:S05]  /*07a0*/  BSYNC.RECONVERGENT B0 ;  /* 0x0000000000007941 */ /* 0x000fea0003800200 */
.L_x_5:
[----:B------:R-:W-:Y:S01]  /*07b0*/  UMOV UR4, 0x54442d18 ;  /* 0x54442d1800047882 */ /* 0x000fe20000000000 */
[----:B------:R-:W-:Y:S01]  /*07c0*/  UMOV UR5, 0x400921fb ;  /* 0x400921fb00057882 */ /* 0x000fe20000000000 */
[----:B------:R-:W-:Y:S01]  /*07d0*/  FMUL R16, R15, R15 ;  /* 0x0000000f0f107220 */ /* 0x000fe20000400000 */
[----:B------:R-:W-:Y:S01]  /*07e0*/  DMUL R4, R4, UR4 ;  /* 0x0000000404047c28 */ /* 0x000fe20008000000 */
[C---:B------:R-:W-:Y:S01]  /*07f0*/  LOP3.LUT R0, R6.reuse, 0x1, RZ, 0xc0, !PT ;  /* 0x0000000106007812 */ /* 0x040fe200078ec0ff */
[----:B------:R-:W-:Y:S01]  /*0800*/  IMAD.MOV.U32 R19, RZ, RZ, 0x3d2aaabb ;  /* 0x3d2aaabbff137424 */ /* 0x000fe200078e00ff */
[----:B------:R-:W-:Y:S01]  /*0810*/  LOP3.LUT P1, RZ, R6, 0x2, RZ, 0xc0, !PT ;  /* 0x0000000206ff7812 */ /* 0x000fe2000782c0ff */
[----:B------:R-:W-:Y:S01]  /*0820*/  BSSY.RECONVERGENT B0, `(.L_x_10) ;  /* 0x0000077000007945 */ /* 0x000fe20003800200 */
[----:B------:R-:W-:-:S03]  /*0830*/  ISETP.NE.U32.AND P0, PT, R0, 0x1, PT ;  /* 0x000000010000780c */ /* 0x000fc60003f05070 */
[----:B------:R-:W-:Y:S01]  /*0840*/  DMUL R8, R4, 0.5 ;  /* 0x3fe0000004087828 */ /* 0x000fe20000000000 */
[----:B------:R-:W-:Y:S01]  /*0850*/  FSEL R19, R19, 0.0083327032625675201416, !P0 ;  /* 0x3c0885e413137808 */ /* 0x000fe20004000000 */
[----:B------:R-:W-:Y:S01]  /*0860*/  IMAD.MOV.U32 R5, RZ, RZ, 0x37cbac00 ;  /* 0x37cbac00ff057424 */ /* 0x000fe200078e00ff */
[----:B------:R-:W-:-:S03]  /*0870*/  FSEL R0, R15, 1, P0 ;  /* 0x3f8000000f007808 */ /* 0x000fc60000000000 */
[----:B------:R0:W1:Y:S01]  /*0880*/  F2F.F32.F64 R4, R8 ;  /* 0x0000000800047310 */ /* 0x0000620000301000 */
[----:B------:R-:W-:-:S05]  /*0890*/  FFMA R17, R16, R5, -0.0013887860113754868507 ;  /* 0xbab607ed10117423 */ /* 0x000fca0000000005 */
[----:B------:R-:W-:Y:S01]  /*08a0*/  FSEL R17, R17, -0.00019574658654164522886, !P0 ;  /* 0xb94d415311117808 */ /* 0x000fe20004000000 */
[----:B0-----:R-:W-:-:S04]  /*08b0*/  IMAD.MOV.U32 R9, RZ, RZ, 0x3effffff ;  /* 0x3effffffff097424 */ /* 0x001fc800078e00ff */
[----:B------:R-:W-:Y:S01]  /*08c0*/  FFMA R17, R16, R17, R19 ;  /* 0x0000001110117223 */ /* 0x000fe20000000013 */
[C---:B-1----:R-:W-:Y:S01]  /*08d0*/  FMUL R7, R4.reuse, 0.63661974668502807617 ;  /* 0x3f22f98304077820 */ /* 0x042fe20000400000 */
[----:B------:R-:W-:Y:S02]  /*08e0*/  FSEL R9, -R9, -0.16666662693023681641, !P0 ;  /* 0xbe2aaaa809097808 */ /* 0x000fe40004000100 */
[----:B------:R-:W-:-:S03]  /*08f0*/  FSETP.GE.AND P0, PT, |R4|, 105615, PT ;  /* 0x47ce47800400780b */ /* 0x000fc60003f06200 */
[----:B------:R-:W0:Y:S01]  /*0900*/  F2I.NTZ R7, R7 ;  /* 0x0000000700077305 */ /* 0x000e220000203100 */
[C---:B------:R-:W-:Y:S01]  /*0910*/  FFMA R17, R16.reuse, R17, R9 ;  /* 0x0000001110117223 */ /* 0x040fe20000000009 */
[----:B------:R-:W-:-:S04]  /*0920*/  FFMA R9, R16, R0, RZ ;  /* 0x0000000010097223 */ /* 0x000fc800000000ff */
[----:B------:R-:W-:-:S04]  /*0930*/  FFMA R6, R9, R17, R0 ;  /* 0x0000001109067223 */ /* 0x000fc80000000000 */
[----:B------:R-:W-:Y:S01]  /*0940*/  @P1 FADD R6, RZ, -R6 ;  /* 0x80000006ff061221 */ /* 0x000fe20000000000 */
        /* <DEDUP_REMOVED lines=9> */
[----:B------:R-:W-:Y:S01]  /*09e0*/  SHF.L.U32 R7, R4, 0x8, RZ ;  /* 0x0000000804077819 */ /* 0x000fe200000006ff */
[----:B------:R-:W-:Y:S01]  /*09f0*/  IMAD.MOV.U32 R0, RZ, RZ, RZ ;  /* 0x000000ffff007224 */ /* 0x000fe200078e00ff */
[----:B------:R-:W0:Y:S01]  /*0a00*/  LDCU.64 UR8, c[0x4][URZ] ;  /* 0x01000000ff0877ac */ /* 0x000e220008000a00 */
[----:B------:R-:W-:Y:S01]  /*0a10*/  IMAD.MOV.U32 R15, RZ, RZ, RZ ;  /* 0x000000ffff0f7224 */ /* 0x000fe200078e00ff */
[----:B------:R-:W-:Y:S01]  /*0a20*/  LOP3.LUT R7, R7, 0x80000000, RZ, 0xfc, !PT ;  /* 0x8000000007077812 */ /* 0x000fe200078efcff */
[----:B------:R-:W-:Y:S01]  /*0a30*/  UMOV UR5, URZ ;  /* 0x000000ff00057c82 */ /* 0x000fe20008000000 */
[----:B------:R-:W-:-:S05]  /*0a40*/  UMOV UR4, URZ ;  /* 0x000000ff00047c82 */ /* 0x000fca0008000000 */
.L_x_12:
        /* <DEDUP_REMOVED lines=40> */
[--C-:B------:R-:W-:Y:S01]  /*0cd0*/  @P4 IMAD.MOV.U32 R8, RZ, RZ, R11.reuse ;  /* 0x000000ffff084224 */ /* 0x100fe200078e000b */
[----:B------:R-:W-:Y:S01]  /*0ce0*/  ISETP.EQ.AND P4, PT, R15, 0x4, PT ;  /* 0x000000040f00780c */ /* 0x000fe20003f82270 */
[----:B------:R-:W-:Y:S01]  /*0cf0*/  @P2 IMAD.MOV.U32 R9, RZ, RZ, R11 ;  /* 0x000000ffff092224 */ /* 0x000fe200078e000b */
[----:B------:R-:W-:Y:S01]  /*0d00*/  @P2 MOV R8, R12 ;  /* 0x0000000c00082202 */ /* 0x000fe20000000f00 */
[----:B------:R-:W-:Y:S02]  /*0d10*/  @P1 IMAD.MOV.U32 R8, RZ, RZ, R13 ;  /* 0x000000ffff081224 */ /* 0x000fe400078e000d */
[----:B------:R-:W-:-:S02]  /*0d20*/  @P0 IMAD.MOV.U32 R8, RZ, RZ, R14 ;  /* 0x000000ffff080224 */ /* 0x000fc400078e000e */
[----:B------:R-:W-:Y:S02]  /*0d30*/  @P1 IMAD.MOV.U32 R9, RZ, RZ, R12 ;  /* 0x000000ffff091224 */ /* 0x000fe400078e000c */
[----:B------:R-:W-:Y:S01]  /*0d40*/  @P3 MOV R8, R10 ;  /* 0x0000000a00083202 */ /* 0x000fe20000000f00 */
[----:B------:R-:W-:Y:S02]  /*0d50*/  @P5 IMAD.MOV.U32 R8, RZ, RZ, R0 ;  /* 0x000000ffff085224 */ /* 0x000fe400078e0000 */
[----:B------:R-:W-:Y:S02]  /*0d60*/  @P0 IMAD.MOV.U32 R9, RZ, RZ, R13 ;  /* 0x000000ffff090224 */ /* 0x000fe400078e000d */
[----:B------:R-:W-:Y:S02]  /*0d70*/  @P3 IMAD.MOV.U32 R9, RZ, RZ, R14 ;  /* 0x000000ffff093224 */ /* 0x000fe400078e000e */
[----:B------:R-:W-:Y:S02]  /*0d80*/  @P5 IMAD.MOV.U32 R9, RZ, RZ, R10 ;  /* 0x000000ffff095224 */ /* 0x000fe400078e000a */
[----:B------:R-:W-:-:S02]  /*0d90*/  @P4 IMAD.MOV.U32 R9, RZ, RZ, R0 ;  /* 0x000000ffff094224 */ /* 0x000fc400078e0000 */
[----:B------:R-:W-:Y:S01]  /*0da0*/  IMAD.MOV.U32 R16, RZ, RZ, R8 ;  /* 0x000000ffff107224 */ /* 0x000fe200078e0008 */
[----:B------:R-:W-:Y:S06]  /*0db0*/  @!P6 BRA `(.L_x_14) ;  /* 0x000000000028e947 */ /* 0x000fec0003800000 */
[----:B------:R-:W-:Y:S01]  /*0dc0*/  @P1 IMAD.MOV.U32 R3, RZ, RZ, R11 ;  /* 0x000000ffff031224 */ /* 0x000fe200078e000b */
[----:B------:R-:W-:Y:S01]  /*0dd0*/  @P0 MOV R3, R12 ;  /* 0x0000000c00030202 */ /* 0x000fe20000000f00 */
[----:B------:R-:W-:Y:S01]  /*0de0*/  @P3 IMAD.MOV.U32 R3, RZ, RZ, R13 ;  /* 0x000000ffff033224 */ /* 0x000fe200078e000d */
[----:B------:R-:W-:Y:S01]  /*0df0*/  ISETP.EQ.AND P0, PT, R15, 0x8, PT ;  /* 0x000000080f00780c */ /* 0x000fe20003f02270 */
[----:B------:R-:W-:Y:S01]  /*0e00*/  @P5 IMAD.MOV.U32 R3, RZ, RZ, R14 ;  /* 0x000000ffff035224 */ /* 0x000fe200078e000e */
[----:B------:R-:W-:Y:S01]  /*0e10*/  LOP3.LUT R7, R7, 0x1f, RZ, 0xc0, !PT ;  /* 0x0000001f07077812 */ /* 0x000fe200078ec0ff */
[----:B------:R-:W-:-:S03]  /*0e20*/  @P4 IMAD.MOV.U32 R3, RZ, RZ, R10 ;  /* 0x000000ffff034224 */ /* 0x000fc600078e000a */
[----:B------:R-:W-:-:S07]  /*0e30*/  SHF.L.W.U32.HI R16, R9, R7, R16 ;  /* 0x0000000709107219 */ /* 0x000fce0000010e10 */
[----:B------:R-:W-:-:S05]  /*0e40*/  @P0 IMAD.MOV.U32 R3, RZ, RZ, R0 ;  /* 0x000000ffff030224 */ /* 0x000fca00078e0000 */
[----:B------:R-:W-:-:S07]  /*0e50*/  SHF.L.W.U32.HI R9, R3, R7, R9 ;  /* 0x0000000703097219 */ /* 0x000fce0000010e09 */
.L_x_14:
[----:B------:R-:W-:Y:S05]  /*0e60*/  BSYNC.RECONVERGENT B1 ;  /* 0x0000000000017941 */ /* 0x000fea0003800200 */
.L_x_13:
        /* <DEDUP_REMOVED lines=8> */
[----:B------:R-:W-:Y:S02]  /*0ef0*/  SHF.R.U32.HI R7, RZ, 0x1e, R16 ;  /* 0x0000001eff077819 */ /* 0x000fe40000011610 */
[----:B------:R-:W0:Y:S01]  /*0f00*/  I2F.F64.S64 R8, R10 ;  /* 0x0000000a00087312 */ /* 0x000e220000301c00 */
[C---:B------:R-:W-:Y:S02]  /*0f10*/  LOP3.LUT R4, R0.reuse, R4, RZ, 0x3c, !PT ;  /* 0x0000000400047212 */ /* 0x040fe400078e3cff */
[----:B------:R-:W-:Y:S02]  /*0f20*/  LEA.HI R7, R0, R7, RZ, 0x1 ;  /* 0x0000000700077211 */ /* 0x000fe400078f08ff */
[----:B------:R-:W-:Y:S02]  /*0f30*/  ISETP.GE.AND P1, PT, R4, RZ, PT ;  /* 0x000000ff0400720c */ /* 0x000fe40003f26270 */
[----:B------:R-:W-:-:S05]  /*0f40*/  IADD3 R0, PT, PT, -R7, RZ, RZ ;  /* 0x000000ff07007210 */ /* 0x000fca0007ffe1ff */
[----:B------:R-:W-:Y:S01]  /*0f50*/  @!P0 IMAD.MOV.U32 R7, RZ, RZ, R0 ;  /* 0x000000ffff078224 */ /* 0x000fe200078e0000 */
[----:B0-----:R-:W-:-:S10]  /*0f60*/  DMUL R8, R8, UR4 ;  /* 0x0000000408087c28 */ /* 0x001fd40008000000 */
[----:B------:R-:W0:Y:S02]  /*0f70*/  F2F.F32.F64 R8, R8 ;  /* 0x0000000800087310 */ /* 0x000e240000301000 */
[----:B0-----:R-:W-:-:S07]  /*0f80*/  FSEL R0, -R8, R8, !P1 ;  /* 0x0000000808007208 */ /* 0x001fce0004800100 */
.L_x_11:
[----:B------:R-:W-:Y:S05]  /*0f90*/  BSYNC.RECONVERGENT B0 ;  /* 0x0000000000007941 */ /* 0x000fea0003800200 */
.L_x_10:
[----:B------:R-:W-:Y:S01]  /*0fa0*/  FMUL R3, R0, R0 ;  /* 0x0000000000037220 */ /* 0x000fe20000400000 */
[----:B------:R-:W-:Y:S01]  /*0fb0*/  LOP3.LUT R4, R7, 0x1, RZ, 0xc0, !PT ;  /* 0x0000000107047812 */ /* 0x000fe200078ec0ff */
[----:B------:R-:W-:Y:S02]  /*0fc0*/  IMAD.MOV.U32 R10, RZ, RZ, 0x3c0885e4 ;  /* 0x3c0885e4ff0a7424 */ /* 0x000fe400078e00ff */
[----:B------:R-:W-:Y:S01]  /*0fd0*/  FFMA R8, R3, R5, -0.0013887860113754868507 ;  /* 0xbab607ed03087423 */ /* 0x000fe20000000005 */
[----:B------:R-:W-:Y:S01]  /*0fe0*/  ISETP.NE.U32.AND P0, PT, R4, 0x1, PT ;  /* 0x000000010400780c */ /* 0x000fe20003f05070 */
[----:B------:R-:W-:Y:S01]  /*0ff0*/  VIADD R7, R7, 0x1 ;  /* 0x0000000107077836 */ /* 0x000fe20000000000 */
[----:B------:R-:W0:Y:S01]  /*1000*/  LDC.64 R4, c[0x0][0x388] ;  /* 0x0000e200ff047b82 */ /* 0x000e220000000a00 */
[----:B------:R-:W-:Y:S01]  /*1010*/  IMAD.MOV.U32 R9, RZ, RZ, 0x3e2aaaa8 ;  /* 0x3e2aaaa8ff097424 */ /* 0x000fe200078e00ff */
[----:B------:R-:W-:Y:S02]  /*1020*/  FSEL R8, R8, -0.00019574658654164522886, P0 ;  /* 0xb94d415308087808 */ /* 0x000fe40000000000 */
[----:B------:R-:W-:-:S02]  /*1030*/  FSEL R10, R10, 0.041666727513074874878, !P0 ;  /* 0x3d2aaabb0a0a7808 */ /* 0x000fc40004000000 */
[----:B------:R-:W-:Y:S02]  /*1040*/  LOP3.LUT P1, RZ, R7, 0x2, RZ, 0xc0, !PT ;  /* 0x0000000207ff7812 */ /* 0x000fe4000782c0ff */
[----:B------:R-:W-:Y:S01]  /*1050*/  FSEL R7, -R9, -0.4999999701976776123, !P0 ;  /* 0xbeffffff09077808 */ /* 0x000fe20004000100 */
[----:B------:R-:W-:Y:S01]  /*1060*/  FFMA R8, R3, R8, R10 ;  /* 0x0000000803087223 */ /* 0x000fe2000000000a */
[----:B------:R-:W-:-:S03]  /*1070*/  FSEL R0, R0, 1, !P0 ;  /* 0x3f80000000007808 */ /* 0x000fc60004000000 */
[C---:B------:R-:W-:Y:S02]  /*1080*/  FFMA R7, R3.reuse, R8, R7 ;  /* 0x0000000803077223 */ /* 0x040fe40000000007 */
[----:B------:R-:W-:-:S04]  /*1090*/  FFMA R3, R3, R0, RZ ;  /* 0x0000000003037223 */ /* 0x000fc800000000ff */
[----:B------:R-:W-:-:S04]  /*10a0*/  FFMA R3, R3, R7, R0 ;  /* 0x0000000703037223 */ /* 0x000fc80000000000 */
[----:B------:R-:W-:Y:S01]  /*10b0*/  @P1 FADD R3, RZ, -R3 ;  /* 0x80000003ff031221 */ /* 0x000fe20000000000 */
[----:B0-----:R-:W-:-:S04]  /*10c0*/  IMAD.WIDE R4, R2, 0x4, R4 ;  /* 0x0000000402047825 */ /* 0x001fc800078e0204 */
[----:B------:R-:W-:-:S05]  /*10d0*/  FMUL R3, R6, R3 ;  /* 0x0000000306037220 */ /* 0x000fca0000400000 */
[----:B------:R-:W-:Y:S01]  /*10e0*/  STG.E desc[UR6][R4.64], R3 ;  /* 0x0000000304007986 */ /* 0x000fe2000c101906 */
[----:B------:R-:W-:Y:S05]  /*10f0*/  EXIT ;  /* 0x000000000000794d */ /* 0x000fea0003800000 */
.L_x_15:
        /* <DEDUP_REMOVED lines=16> */
.L_x_19:


//--------------------- .text._Z15vectorAddKernelPKfS0_Pfi --------------------------
	.section	.text._Z15vectorAddKernelPKfS0_Pfi,"ax",@progbits
	.align	128
        .global         _Z15vectorAddKernelPKfS0_Pfi
        .type           _Z15vectorAddKernelPKfS0_Pfi,@function
        .size           _Z15vectorAddKernelPKfS0_Pfi,(.L_x_20 - _Z15vectorAddKernelPKfS0_Pfi)
        .other          _Z15vectorAddKernelPKfS0_Pfi,@"STO_CUDA_ENTRY STV_DEFAULT"
_Z15vectorAddKernelPKfS0_Pfi:
.text._Z15vectorAddKernelPKfS0_Pfi:
        /* <DEDUP_REMOVED lines=9> */
[----:B------:R-:W1:Y:S07]  /*0090*/  LDCU.64 UR4, c[0x0][0x358] ;  /* 0x00006b00ff0477ac */ /* 0x000e6e0008000a00 */
[----:B------:R-:W2:Y:S08]  /*00a0*/  LDC.64 R4, c[0x0][0x388] ;  /* 0x0000e200ff047b82 */ /* 0x000eb00000000a00 */
[----:B------:R-:W3:Y:S01]  /*00b0*/  LDC.64 R6, c[0x0][0x390] ;  /* 0x0000e400ff067b82 */ /* 0x000ee20000000a00 */
[----:B0-----:R-:W-:-:S06]  /*00c0*/  IMAD.WIDE R2, R9, 0x4, R2 ;  /* 0x0000000409027825 */ /* 0x001fcc00078e0202 */
[----:B-1----:R-:W4:Y:S01]  /*00d0*/  LDG.E R2, desc[UR4][R2.64] ;  /* 0x0000000402027981 */ /* 0x002f22000c1e1900 */
[----:B--2---:R-:W-:-:S06]  /*00e0*/  IMAD.WIDE R4, R9, 0x4, R4 ;  /* 0x0000000409047825 */ /* 0x004fcc00078e0204 */
[----:B------:R-:W4:Y:S01]  /*00f0*/  LDG.E R5, desc[UR4][R4.64] ;  /* 0x0000000404057981 */ /* 0x000f22000c1e1900 */
[----:B---3--:R-:W-:-:S04]  /*0100*/  IMAD.WIDE R6, R9, 0x4, R6 ;  /* 0x0000000409067825 */ /* 0x008fc800078e0206 */
[----:B----4-:R-:W-:-:S05]  /*0110*/  FADD R9, R2, R5 ;  /* 0x0000000502097221 */ /* 0x010fca0000000000 */
[----:B------:R-:W-:Y:S01]  /*0120*/  STG.E desc[UR4][R6.64], R9 ;  /* 0x0000000906007986 */ /* 0x000fe2000c101904 */
[----:B------:R-:W-:Y:S05]  /*0130*/  EXIT ;  /* 0x000000000000794d */ /* 0x000fea0003800000 */
.L_x_16:
        /* <DEDUP_REMOVED lines=12> */
.L_x_20:


//--------------------- .nv.global.init           --------------------------
	.section	.nv.global.init,"aw",@progbits
	.align	4
.nv.global.init:
	.type		__cudart_i2opi_f,@object
	.size		__cudart_i2opi_f,(.L_0 - __cudart_i2opi_f)
__cudart_i2opi_f:
        /*0000*/ 	.byte	0x41, 0x90, 0x43, 0x3c, 0x99, 0x95, 0x62, 0xdb, 0xc0, 0xdd, 0x34, 0xf5, 0xd1, 0x57, 0x27, 0xfc
        /*0010*/ 	.byte	0x29, 0x15, 0x44, 0x4e, 0x6e, 0x83, 0xf9, 0xa2
.L_0:


//--------------------- .nv.shared._Z15reductionKernelPKfPfi --------------------------
	.section	.nv.shared._Z15reductionKernelPKfPfi,"aw",@nobits
	.sectionflags	@""
	.align	16
	.zero		1024


//--------------------- .nv.shared.reserved.0     --------------------------
	.section	.nv.shared.reserved.0,"aw",@nobits
	.weak		__nv_reservedSMEM_offset_0_alias
	.size		__nv_reservedSMEM_offset_0_alias, 0, 64
	.other		__nv_reservedSMEM_offset_0_alias,@"STO_CUDA_RESERVED_SHARED STV_DEFAULT"
__nv_reservedSMEM_offset_0_alias:
	.zero		0
	.zero		64


//--------------------- .nv.shared._Z19convolution1DKernelPKfPfi --------------------------
	.section	.nv.shared._Z19convolution1DKernelPKfPfi,"aw",@nobits
	.sectionflags	@""
	.align	16
	.zero		1024


//--------------------- .nv.shared._Z18fftTransformKernelPKfPfi --------------------------
	.section	.nv.shared._Z18fftTransformKernelPKfPfi,"aw",@nobits
	.sectionflags	@""
	.align	16
	.zero		1024


//--------------------- .nv.shared._Z15vectorAddKernelPKfS0_Pfi --------------------------
	.section	.nv.shared._Z15vectorAddKernelPKfS0_Pfi,"aw",@nobits
	.sectionflags	@""
	.align	16
	.zero		1024


//--------------------- .nv.constant0._Z15reductionKernelPKfPfi --------------------------
	.section	.nv.constant0._Z15reductionKernelPKfPfi,"a",@progbits
	.sectionflags	@""
	.align	4
.nv.constant0._Z15reductionKernelPKfPfi:
	.zero		916


//--------------------- .nv.constant0._Z19convolution1DKernelPKfPfi --------------------------
	.section	.nv.constant0._Z19convolution1DKernelPKfPfi,"a",@progbits
	.sectionflags	@""
	.align	4
.nv.constant0._Z19convolution1DKernelPKfPfi:
	.zero		916


//--------------------- .nv.constant0._Z18fftTransformKernelPKfPfi --------------------------
	.section	.nv.constant0._Z18fftTransformKernelPKfPfi,"a",@progbits
	.sectionflags	@""
	.align	4
.nv.constant0._Z18fftTransformKernelPKfPfi:
	.zero		916


//--------------------- .nv.constant0._Z15vectorAddKernelPKfS0_Pfi --------------------------
	.section	.nv.constant0._Z15vectorAddKernelPKfS0_Pfi,"a",@progbits
	.sectionflags	@""
	.align	4
.nv.constant0._Z15vectorAddKernelPKfS0_Pfi:
	.zero		924


//--------------------- SYMBOLS --------------------------

	.type		.nv.reservedSmem.offset0,@object
	.size		.nv.reservedSmem.offset0,0x4
	.type		.nv.reservedSmem.cap,@object
	.size		.nv.reservedSmem.cap,0x4
